// auto-generated by cutlass_sweep.gemm — config: {"arch": "sm_90", "cluster_m": 1, "cluster_n": 1, "dtype": "int8", "dtype_b": "int8", "layout": "nt", "stages": 0, "tile_k": 128, "tile_m": 128, "tile_n": 192}
#include "cutlass/cutlass.h"
#include "cutlass/gemm/collective/collective_builder.hpp"
#include "cutlass/gemm/device/gemm_universal_adapter.h"
#include "cutlass/gemm/kernel/gemm_universal.hpp"
#include "cutlass/epilogue/collective/collective_builder.hpp"

using ElemA = int8_t;
using ElemB = int8_t;
using ElemCD = int8_t;
using Acc  = int32_t;
using TileShape    = cute::Shape<cute::_128, cute::_192, cute::_128>;
using ClusterShape = cute::Shape<cute::_1, cute::_1, cute::_1>;

using CollectiveEpilogue = typename cutlass::epilogue::collective::CollectiveBuilder<
    cutlass::arch::Sm90, cutlass::arch::OpClassTensorOp,
    TileShape, ClusterShape,
    cutlass::epilogue::collective::EpilogueTileAuto,
    Acc, Acc,
    ElemCD, cutlass::layout::RowMajor, 128 / cutlass::sizeof_bits<ElemCD>::value,
    ElemCD, cutlass::layout::RowMajor, 128 / cutlass::sizeof_bits<ElemCD>::value,
    cutlass::epilogue::collective::EpilogueScheduleAuto
  >::CollectiveOp;

using CollectiveMainloop = typename cutlass::gemm::collective::CollectiveBuilder<
    cutlass::arch::Sm90, cutlass::arch::OpClassTensorOp,
    ElemA, cutlass::layout::RowMajor, 128 / cutlass::sizeof_bits<ElemA>::value,
    ElemB, cutlass::layout::ColumnMajor, 128 / cutlass::sizeof_bits<ElemB>::value,
    Acc,
    TileShape, ClusterShape,
    cutlass::gemm::collective::StageCountAutoCarveout<static_cast<int>(sizeof(typename CollectiveEpilogue::SharedStorage))>,
    cutlass::gemm::collective::KernelScheduleAuto
  >::CollectiveOp;

using GemmKernel = cutlass::gemm::kernel::GemmUniversal<
    cute::Shape<int,int,int,int>,
    CollectiveMainloop,
    CollectiveEpilogue
>;
using Gemm = cutlass::gemm::device::GemmUniversalAdapter<GemmKernel>;

// Force the device kernel symbol into the cubin without needing a host main.
auto* _anchor = &cutlass::device_kernel<GemmKernel>;


// ===== COMPILED SASS (sm_90a) =====

	.target	sm_90a

	.elftype	@"ET_EXEC"


//--------------------- .note.nv.tkinfo           --------------------------
	.section	.note.nv.tkinfo,"",@"SHT_NOTE"
	.sectionflags	@"SHF_NOTE_NV_TKINFO"
	.tkinfo
        /*0018*/ 	.word	0x00000002
        /*0030*/ 	.string	""
        /*0030*/ 	.string	"ptxas"
        /*0030*/ 	.string	"Cuda compilation tools, release 13.0, V13.0.88"
        /*0030*/ 	.string	"Build cuda_13.0.r13.0/compiler.36424714_0"
        /*0030*/ 	.string	"-arch sm_90a -m 64 "



//--------------------- .note.nv.cuinfo           --------------------------
	.section	.note.nv.cuinfo,"",@"SHT_NOTE"
	.sectionflags	@"SHF_NOTE_NV_CUINFO"
        /*0018*/ 	.short	0x0002
        /*001a*/ 	.short	0x005a
        /*001c*/ 	.short	0x0082
	.zero		2


//--------------------- .nv.info                  --------------------------
	.section	.nv.info,"",@"SHT_CUDA_INFO"
	.align	4


	//----- nvinfo : EIATTR_REGCOUNT
	.align		4
        /*0000*/ 	.byte	0x04, 0x2f
        /*0002*/ 	.short	(.L_15 - .L_14)
	.align		4
.L_14:
        /*0004*/ 	.word	index@(_ZN7cutlass13device_kernelINS_4gemm6kernel13GemmUniversalIN4cute5tupleIJiiiiEEENS1_10collective13CollectiveMmaINS1_34MainloopSm90TmaGmmaWarpSpecializedILi5ENS5_IJNS4_1CILi1EEESB_SB_EEENS1_35KernelTmaWarpSpecializedCooperativeEEENS5_IJNSA_ILi128EEENSA_ILi192EEESF_EEEaNS5_IJlSB_lEEEaSI_NS4_8TiledMMAINS4_8MMA_AtomIJNS4_4SM904GMMA27MMA_64x192x32_S32S8S8_SS_TNEEEENS4_6LayoutINS5_IJNSA_ILi2EEESB_SB_EEENS5_IJSB_NSA_ILi0EEESS_EEEEENS5_IJNS4_10UnderscoreESV_SV_EEEEENS4_13SM90_TMA_LOADENS4_14ComposedLayoutINS4_7SwizzleILi3ELi4ELi3EEENS4_18smem_ptr_flag_bitsILi8EEENSP_INS5_IJNSA_ILi8EEESF_EEENS5_IJSF_SB_EEEEEEEvNS4_8identityESY_S18_vS19_EENS_8epilogue10collective6detail29Sm90TmaWarpSpecializedAdapterINS1C_15DefaultEpilogueIaSI_SI_NS1B_6thread17LinearCombinationIaLi1EiiLNS1G_9ScaleType4KindE0ELNS_15FloatRoundStyleE2EaEENS1_15EpilogueDefaultEEEEEvvEEEEvNT_6ParamsE)
        /*0008*/ 	.word	0x000000a8


	//----- nvinfo : EIATTR_FRAME_SIZE
	.align		4
.L_15:
        /*000c*/ 	.byte	0x04, 0x11
        /*000e*/ 	.short	(.L_17 - .L_16)
	.align		4
.L_16:
        /*0010*/ 	.word	index@(_ZN7cutlass13device_kernelINS_4gemm6kernel13GemmUniversalIN4cute5tupleIJiiiiEEENS1_10collective13CollectiveMmaINS1_34MainloopSm90TmaGmmaWarpSpecializedILi5ENS5_IJNS4_1CILi1EEESB_SB_EEENS1_35KernelTmaWarpSpecializedCooperativeEEENS5_IJNSA_ILi128EEENSA_ILi192EEESF_EEEaNS5_IJlSB_lEEEaSI_NS4_8TiledMMAINS4_8MMA_AtomIJNS4_4SM904GMMA27MMA_64x192x32_S32S8S8_SS_TNEEEENS4_6LayoutINS5_IJNSA_ILi2EEESB_SB_EEENS5_IJSB_NSA_ILi0EEESS_EEEEENS5_IJNS4_10UnderscoreESV_SV_EEEEENS4_13SM90_TMA_LOADENS4_14ComposedLayoutINS4_7SwizzleILi3ELi4ELi3EEENS4_18smem_ptr_flag_bitsILi8EEENSP_INS5_IJNSA_ILi8EEESF_EEENS5_IJSF_SB_EEEEEEEvNS4_8identityESY_S18_vS19_EENS_8epilogue10collective6detail29Sm90TmaWarpSpecializedAdapterINS1C_15DefaultEpilogueIaSI_SI_NS1B_6thread17LinearCombinationIaLi1EiiLNS1G_9ScaleType4KindE0ELNS_15FloatRoundStyleE2EaEENS1_15EpilogueDefaultEEEEEvvEEEEvNT_6ParamsE)
        /*0014*/ 	.word	0x00000000


	//----- nvinfo : EIATTR_MIN_STACK_SIZE
	.align		4
.L_17:
        /*0018*/ 	.byte	0x04, 0x12
        /*001a*/ 	.short	(.L_19 - .L_18)
	.align		4
.L_18:
        /*001c*/ 	.word	index@(_ZN7cutlass13device_kernelINS_4gemm6kernel13GemmUniversalIN4cute5tupleIJiiiiEEENS1_10collective13CollectiveMmaINS1_34MainloopSm90TmaGmmaWarpSpecializedILi5ENS5_IJNS4_1CILi1EEESB_SB_EEENS1_35KernelTmaWarpSpecializedCooperativeEEENS5_IJNSA_ILi128EEENSA_ILi192EEESF_EEEaNS5_IJlSB_lEEEaSI_NS4_8TiledMMAINS4_8MMA_AtomIJNS4_4SM904GMMA27MMA_64x192x32_S32S8S8_SS_TNEEEENS4_6LayoutINS5_IJNSA_ILi2EEESB_SB_EEENS5_IJSB_NSA_ILi0EEESS_EEEEENS5_IJNS4_10UnderscoreESV_SV_EEEEENS4_13SM90_TMA_LOADENS4_14ComposedLayoutINS4_7SwizzleILi3ELi4ELi3EEENS4_18smem_ptr_flag_bitsILi8EEENSP_INS5_IJNSA_ILi8EEESF_EEENS5_IJSF_SB_EEEEEEEvNS4_8identityESY_S18_vS19_EENS_8epilogue10collective6detail29Sm90TmaWarpSpecializedAdapterINS1C_15DefaultEpilogueIaSI_SI_NS1B_6thread17LinearCombinationIaLi1EiiLNS1G_9ScaleType4KindE0ELNS_15FloatRoundStyleE2EaEENS1_15EpilogueDefaultEEEEEvvEEEEvNT_6ParamsE)
        /*0020*/ 	.word	0x00000000
.L_19:


//--------------------- .nv.compat                --------------------------
	.section	.nv.compat,"",@"SHT_CUDA_COMPAT_INFO"
	.align	4
        /*0000*/ 	.byte	0x02, 0x09, 0x01, 0x00, 0x02, 0x02, 0x04, 0x00, 0x02, 0x05, 0x05, 0x00, 0x03, 0x07, 0x01, 0x01
        /*0010*/ 	.byte	0x02, 0x03, 0x01, 0x00, 0x02, 0x06, 0x01, 0x00, 0x04, 0x0b, 0x08, 0x00, 0x00, 0x00, 0x00, 0x00
        /*0020*/ 	.byte	0x00, 0x00, 0x00, 0x00


//--------------------- .nv.info._ZN7cutlass13device_kernelINS_4gemm6kernel13GemmUniversalIN4cute5tupleIJiiiiEEENS1_10collective13CollectiveMmaINS1_34MainloopSm90TmaGmmaWarpSpecializedILi5ENS5_IJNS4_1CILi1EEESB_SB_EEENS1_35KernelTmaWarpSpecializedCooperativeEEENS5_IJNSA_ILi128EEENSA_ILi192EEESF_EEEaNS5_IJlSB_lEEEaSI_NS4_8TiledMMAINS4_8MMA_AtomIJNS4_4SM904GMMA27MMA_64x192x32_S32S8S8_SS_TNEEEENS4_6LayoutINS5_IJNSA_ILi2EEESB_SB_EEENS5_IJSB_NSA_ILi0EEESS_EEEEENS5_IJNS4_10UnderscoreESV_SV_EEEEENS4_13SM90_TMA_LOADENS4_14ComposedLayoutINS4_7SwizzleILi3ELi4ELi3EEENS4_18smem_ptr_flag_bitsILi8EEENSP_INS5_IJNSA_ILi8EEESF_EEENS5_IJSF_SB_EEEEEEEvNS4_8identityESY_S18_vS19_EENS_8epilogue10collective6detail29Sm90TmaWarpSpecializedAdapterINS1C_15DefaultEpilogueIaSI_SI_NS1B_6thread17LinearCombinationIaLi1EiiLNS1G_9ScaleType4KindE0ELNS_15FloatRoundStyleE2EaEENS1_15EpilogueDefaultEEEEEvvEEEEvNT_6ParamsE --------------------------
	.section	.nv.info._ZN7cutlass13device_kernelINS_4gemm6kernel13GemmUniversalIN4cute5tupleIJiiiiEEENS1_10collective13CollectiveMmaINS1_34MainloopSm90TmaGmmaWarpSpecializedILi5ENS5_IJNS4_1CILi1EEESB_SB_EEENS1_35KernelTmaWarpSpecializedCooperativeEEENS5_IJNSA_ILi128EEENSA_ILi192EEESF_EEEaNS5_IJlSB_lEEEaSI_NS4_8TiledMMAINS4_8MMA_AtomIJNS4_4SM904GMMA27MMA_64x192x32_S32S8S8_SS_TNEEEENS4_6LayoutINS5_IJNSA_ILi2EEESB_SB_EEENS5_IJSB_NSA_ILi0EEESS_EEEEENS5_IJNS4_10UnderscoreESV_SV_EEEEENS4_13SM90_TMA_LOADENS4_14ComposedLayoutINS4_7SwizzleILi3ELi4ELi3EEENS4_18smem_ptr_flag_bitsILi8EEENSP_INS5_IJNSA_ILi8EEESF_EEENS5_IJSF_SB_EEEEEEEvNS4_8identityESY_S18_vS19_EENS_8epilogue10collective6detail29Sm90TmaWarpSpecializedAdapterINS1C_15DefaultEpilogueIaSI_SI_NS1B_6thread17LinearCombinationIaLi1EiiLNS1G_9ScaleType4KindE0ELNS_15FloatRoundStyleE2EaEENS1_15EpilogueDefaultEEEEEvvEEEEvNT_6ParamsE,"",@"SHT_CUDA_INFO"
	.sectionflags	@""
	.align	4


	//----- nvinfo : EIATTR_CUDA_API_VERSION
	.align		4
        /*0000*/ 	.byte	0x04, 0x37
        /*0002*/ 	.short	(.L_21 - .L_20)
.L_20:
        /*0004*/ 	.word	0x00000082


	//----- nvinfo : EIATTR_KPARAM_INFO
	.align		4
.L_21:
        /*0008*/ 	.byte	0x04, 0x17
        /*000a*/ 	.short	(.L_23 - .L_22)
.L_22:
        /*000c*/ 	.word	0x00000000
        /*0010*/ 	.short	0x0000
        /*0012*/ 	.short	0x0070
        /*0014*/ 	.byte	0x00, 0xf0, 0x01, 0x10


	//----- nvinfo : EIATTR_SPARSE_MMA_MASK
	.align		4
.L_23:
        /*0018*/ 	.byte	0x03, 0x50
        /*001a*/ 	.short	0x0000


	//----- nvinfo : EIATTR_MAXREG_COUNT
	.align		4
        /*001c*/ 	.byte	0x03, 0x1b
        /*001e*/ 	.short	0x00a8


	//----- nvinfo : EIATTR_NUM_BARRIERS
	.align		4
        /*0020*/ 	.byte	0x02, 0x4c
        /*0022*/ 	.byte	0x01
	.zero		1


	//----- nvinfo : EIATTR_EXTERNS
	.align		4
        /*0024*/ 	.byte	0x04, 0x0f
        /*0026*/ 	.short	(.L_25 - .L_24)


	//   ....[0]....
	.align		4
.L_24:
        /*0028*/ 	.word	index@(__assertfail)


	//----- nvinfo : EIATTR_MERCURY_ISA_VERSION
	.align		4
.L_25:
        /*002c*/ 	.byte	0x03, 0x5f
        /*002e*/ 	.short	0x0101


	//----- nvinfo : EIATTR_INT_WARP_WIDE_INSTR_OFFSETS
	.align		4
        /*0030*/ 	.byte	0x04, 0x31
        /*0032*/ 	.short	(.L_27 - .L_26)


	//   ....[0]....
.L_26:
        /*0034*/ 	.word	0x00000410


	//   ....[1]....
        /*0038*/ 	.word	0x00000420


	//   ....[2]....
        /*003c*/ 	.word	0x000004e0


	//----- nvinfo : EIATTR_COOP_GROUP_MASK_REGIDS
	.align		4
.L_27:
        /*0040*/ 	.byte	0x04, 0x29
        /*0042*/ 	.short	(.L_29 - .L_28)


	//   ....[0]....
.L_28:
        /*0044*/ 	.word	0xffffffff


	//   ....[1]....
        /*0048*/ 	.word	0xffffffff


	//   ....[2]....
        /*004c*/ 	.word	0xffffffff


	//   ....[3]....
        /*0050*/ 	.word	0xffffffff


	//   ....[4]....
        /*0054*/ 	.word	0xffffffff


	//----- nvinfo : EIATTR_COOP_GROUP_INSTR_OFFSETS
	.align		4
.L_29:
        /*0058*/ 	.byte	0x04, 0x28
        /*005a*/ 	.short	(.L_31 - .L_30)


	//   ....[0]....
.L_30:
        /*005c*/ 	.word	0x00000060


	//   ....[1]....
        /*0060*/ 	.word	0x00000070


	//   ....[2]....
        /*0064*/ 	.word	0x00000130


	//   ....[3]....
        /*0068*/ 	.word	0x000002e0


	//   ....[4]....
        /*006c*/ 	.word	0x00001190


	//----- nvinfo : EIATTR_REG_RECONFIG
	.align		4
.L_31:
        /*0070*/ 	.byte	0x01, 0x54
	.zero		2


	//----- nvinfo : EIATTR_SYSCALL_OFFSETS
	.align		4
        /*0074*/ 	.byte	0x04, 0x46
        /*0076*/ 	.short	(.L_33 - .L_32)


	//   ....[0]....
.L_32:
        /*0078*/ 	.word	0x00001380


	//----- nvinfo : EIATTR_MBARRIER_INSTR_OFFSETS
	.align		4
.L_33:
        /*007c*/ 	.byte	0x04, 0x39
        /*007e*/ 	.short	(.L_35 - .L_34)


	//   ....[0]....
.L_34:
        /*0080*/ 	.word	0x00000230
        /*0084*/ 	.word	0x000000ff
        /*0088*/ 	.word	0x00000000
        /*008c*/ 	.short	0x0100
        /*008e*/ 	.byte	0x08
	.zero		1


	//   ....[1]....
        /*0090*/ 	.word	0x00000240
        /*0094*/ 	.word	0x000000ff
        /*0098*/ 	.word	0x00000028
        /*009c*/ 	.short	0x0100
        /*009e*/ 	.byte	0x08
	.zero		1


	//   ....[2]....
        /*00a0*/ 	.word	0x00000250
        /*00a4*/ 	.word	0x000000ff
        /*00a8*/ 	.word	0x00000008
        /*00ac*/ 	.short	0x0100
        /*00ae*/ 	.byte	0x08
	.zero		1


	//   ....[3]....
        /*00b0*/ 	.word	0x00000260
        /*00b4*/ 	.word	0x000000ff
        /*00b8*/ 	.word	0x00000030
        /*00bc*/ 	.short	0x0100
        /*00be*/ 	.byte	0x08
	.zero		1


	//   ....[4]....
        /*00c0*/ 	.word	0x00000270
        /*00c4*/ 	.word	0x000000ff
        /*00c8*/ 	.word	0x00000010
        /*00cc*/ 	.short	0x0100
        /*00ce*/ 	.byte	0x08
	.zero		1


	//   ....[5]....
        /*00d0*/ 	.word	0x00000280
        /*00d4*/ 	.word	0x000000ff
        /*00d8*/ 	.word	0x00000038
        /*00dc*/ 	.short	0x0100
        /*00de*/ 	.byte	0x08
	.zero		1


	//   ....[6]....
        /*00e0*/ 	.word	0x00000290
        /*00e4*/ 	.word	0x000000ff
        /*00e8*/ 	.word	0x00000018
        /*00ec*/ 	.short	0x0100
        /*00ee*/ 	.byte	0x08
	.zero		1


	//   ....[7]....
        /*00f0*/ 	.word	0x000002a0
        /*00f4*/ 	.word	0x000000ff
        /*00f8*/ 	.word	0x00000040
        /*00fc*/ 	.short	0x0100
        /*00fe*/ 	.byte	0x08
	.zero		1


	//   ....[8]....
        /*0100*/ 	.word	0x000002b0
        /*0104*/ 	.word	0x000000ff
        /*0108*/ 	.word	0x00000020
        /*010c*/ 	.short	0x0100
        /*010e*/ 	.byte	0x08
	.zero		1


	//   ....[9]....
        /*0110*/ 	.word	0x000002c0
        /*0114*/ 	.word	0x000000ff
        /*0118*/ 	.word	0x00000048
        /*011c*/ 	.short	0x0100
        /*011e*/ 	.byte	0x08
	.zero		1


	//   ....[10]....
        /*0120*/ 	.word	0x00000560
        /*0124*/ 	.word	0x000000ff
        /*0128*/ 	.word	0x00000060
        /*012c*/ 	.short	0x0100
        /*012e*/ 	.byte	0x08
	.zero		1


	//   ....[11]....
        /*0130*/ 	.word	0x000005e0
        /*0134*/ 	.word	0x000000ff
        /*0138*/ 	.word	0x00000068
        /*013c*/ 	.short	0x0100
        /*013e*/ 	.byte	0x08
	.zero		1


	//   ....[12]....
        /*0140*/ 	.word	0x00001450
        /*0144*/ 	.word	0x00000003
        /*0148*/ 	.word	0x00000000
        /*014c*/ 	.short	0x010a
        /*014e*/ 	.byte	0x3f
	.zero		1


	//   ....[13]....
        /*0150*/ 	.word	0x000014b0
        /*0154*/ 	.word	0x00000003
        /*0158*/ 	.word	0x00000000
        /*015c*/ 	.short	0x010a
        /*015e*/ 	.byte	0x3f
	.zero		1


	//   ....[14]....
        /*0160*/ 	.word	0x00001830
        /*0164*/ 	.word	0x00000005
        /*0168*/ 	.word	0x00000000
        /*016c*/ 	.short	0x010a
        /*016e*/ 	.byte	0x3f
	.zero		1


	//   ....[15]....
        /*0170*/ 	.word	0x00001870
        /*0174*/ 	.word	0x00000005
        /*0178*/ 	.word	0x00000000
        /*017c*/ 	.short	0x010a
        /*017e*/ 	.byte	0x3f
	.zero		1


	//   ....[16]....
        /*0180*/ 	.word	0x00001ad0
        /*0184*/ 	.word	0x00000004
        /*0188*/ 	.word	0x00000000
        /*018c*/ 	.short	0x0101
        /*018e*/ 	.byte	0x3f
	.zero		1


	//   ....[17]....
        /*0190*/ 	.word	0x00001c90
        /*0194*/ 	.word	0x00000000
        /*0198*/ 	.word	0x00000000
        /*019c*/ 	.short	0x0101
        /*019e*/ 	.byte	0x3f
	.zero		1


	//   ....[18]....
        /*01a0*/ 	.word	0x00007830
        /*01a4*/ 	.word	0x0000000e
        /*01a8*/ 	.word	0x00000028
        /*01ac*/ 	.short	0x010a
        /*01ae*/ 	.byte	0x3f
	.zero		1


	//   ....[19]....
        /*01b0*/ 	.word	0x00007bc0
        /*01b4*/ 	.word	0x00000006
        /*01b8*/ 	.word	0x00000068
        /*01bc*/ 	.short	0x0101
        /*01be*/ 	.byte	0x3f
	.zero		1


	//   ....[20]....
        /*01c0*/ 	.word	0x000082e0
        /*01c4*/ 	.word	0x00000007
        /*01c8*/ 	.word	0x00000000
        /*01cc*/ 	.short	0x010a
        /*01ce*/ 	.byte	0x3f
	.zero		1


	//   ....[21]....
        /*01d0*/ 	.word	0x00008360
        /*01d4*/ 	.word	0x00000009
        /*01d8*/ 	.word	0x00000000
        /*01dc*/ 	.short	0x010a
        /*01de*/ 	.byte	0x3f
	.zero		1


	//   ....[22]....
        /*01e0*/ 	.word	0x000083f0
        /*01e4*/ 	.word	0x00000006
        /*01e8*/ 	.word	0x00000000
        /*01ec*/ 	.short	0x010a
        /*01ee*/ 	.byte	0x3f
	.zero		1


	//   ....[23]....
        /*01f0*/ 	.word	0x00008480
        /*01f4*/ 	.word	0x00000009
        /*01f8*/ 	.word	0x00000000
        /*01fc*/ 	.short	0x010a
        /*01fe*/ 	.byte	0x3f
	.zero		1


	//   ....[24]....
        /*0200*/ 	.word	0x00008510
        /*0204*/ 	.word	0x00000003
        /*0208*/ 	.word	0x00000000
        /*020c*/ 	.short	0x010a
        /*020e*/ 	.byte	0x3f
	.zero		1


	//   ....[25]....
        /*0210*/ 	.word	0x00008570
        /*0214*/ 	.word	0x00000003
        /*0218*/ 	.word	0x00000000
        /*021c*/ 	.short	0x010a
        /*021e*/ 	.byte	0x3f
	.zero		1


	//   ....[26]....
        /*0220*/ 	.word	0x000085c0
        /*0224*/ 	.word	0x00000005
        /*0228*/ 	.word	0x00000000
        /*022c*/ 	.short	0x010a
        /*022e*/ 	.byte	0x3f
	.zero		1


	//   ....[27]....
        /*0230*/ 	.word	0x00008690
        /*0234*/ 	.word	0x0000000e
        /*0238*/ 	.word	0x00000028
        /*023c*/ 	.short	0x010a
        /*023e*/ 	.byte	0x3f
	.zero		1


	//   ....[28]....
        /*0240*/ 	.word	0x00008760
        /*0244*/ 	.word	0x00000007
        /*0248*/ 	.word	0x00000000
        /*024c*/ 	.short	0x010a
        /*024e*/ 	.byte	0x3f
	.zero		1


	//   ....[29]....
        /*0250*/ 	.word	0x000087b0
        /*0254*/ 	.word	0x00000009
        /*0258*/ 	.word	0x00000000
        /*025c*/ 	.short	0x010a
        /*025e*/ 	.byte	0x3f
	.zero		1


	//   ....[30]....
        /*0260*/ 	.word	0x00008800
        /*0264*/ 	.word	0x00000006
        /*0268*/ 	.word	0x00000000
        /*026c*/ 	.short	0x010a
        /*026e*/ 	.byte	0x3f
	.zero		1


	//   ....[31]....
        /*0270*/ 	.word	0x00008850
        /*0274*/ 	.word	0x00000009
        /*0278*/ 	.word	0x00000000
        /*027c*/ 	.short	0x010a
        /*027e*/ 	.byte	0x3f
	.zero		1


	//----- nvinfo : EIATTR_NUM_MBARRIERS
	.align		4
.L_35:
        /*0280*/ 	.byte	0x03, 0x38
        /*0282*/ 	.short	0x000c


	//----- nvinfo : EIATTR_EXIT_INSTR_OFFSETS
	.align		4
        /*0284*/ 	.byte	0x04, 0x1c
        /*0286*/ 	.short	(.L_37 - .L_36)


	//   ....[0]....
.L_36:
        /*0288*/ 	.word	0x00000680


	//   ....[1]....
        /*028c*/ 	.word	0x00000f50


	//   ....[2]....
        /*0290*/ 	.word	0x00006f10


	//   ....[3]....
        /*0294*/ 	.word	0x00007540


	//   ....[4]....
        /*0298*/ 	.word	0x00008560


	//----- nvinfo : EIATTR_MAX_THREADS
	.align		4
.L_37:
        /*029c*/ 	.byte	0x04, 0x05
        /*029e*/ 	.short	(.L_39 - .L_38)
.L_38:
        /*02a0*/ 	.word	0x00000180
        /*02a4*/ 	.word	0x00000001
        /*02a8*/ 	.word	0x00000001


	//----- nvinfo : EIATTR_CRS_STACK_SIZE
	.align		4
.L_39:
        /*02ac*/ 	.byte	0x04, 0x1e
        /*02ae*/ 	.short	(.L_41 - .L_40)
.L_40:
        /*02b0*/ 	.word	0x00000000


	//----- nvinfo : EIATTR_CBANK_PARAM_SIZE
	.align		4
.L_41:
        /*02b4*/ 	.byte	0x03, 0x19
        /*02b6*/ 	.short	0x0470


	//----- nvinfo : EIATTR_PARAM_CBANK
	.align		4
        /*02b8*/ 	.byte	0x04, 0x0a
        /*02ba*/ 	.short	(.L_43 - .L_42)
	.align		4
.L_42:
        /*02bc*/ 	.word	index@(.nv.constant0._ZN7cutlass13device_kernelINS_4gemm6kernel13GemmUniversalIN4cute5tupleIJiiiiEEENS1_10collective13CollectiveMmaINS1_34MainloopSm90TmaGmmaWarpSpecializedILi5ENS5_IJNS4_1CILi1EEESB_SB_EEENS1_35KernelTmaWarpSpecializedCooperativeEEENS5_IJNSA_ILi128EEENSA_ILi192EEESF_EEEaNS5_IJlSB_lEEEaSI_NS4_8TiledMMAINS4_8MMA_AtomIJNS4_4SM904GMMA27MMA_64x192x32_S32S8S8_SS_TNEEEENS4_6LayoutINS5_IJNSA_ILi2EEESB_SB_EEENS5_IJSB_NSA_ILi0EEESS_EEEEENS5_IJNS4_10UnderscoreESV_SV_EEEEENS4_13SM90_TMA_LOADENS4_14ComposedLayoutINS4_7SwizzleILi3ELi4ELi3EEENS4_18smem_ptr_flag_bitsILi8EEENSP_INS5_IJNSA_ILi8EEESF_EEENS5_IJSF_SB_EEEEEEEvNS4_8identityESY_S18_vS19_EENS_8epilogue10collective6detail29Sm90TmaWarpSpecializedAdapterINS1C_15DefaultEpilogueIaSI_SI_NS1B_6thread17LinearCombinationIaLi1EiiLNS1G_9ScaleType4KindE0ELNS_15FloatRoundStyleE2EaEENS1_15EpilogueDefaultEEEEEvvEEEEvNT_6ParamsE)
        /*02c0*/ 	.short	0x0210
        /*02c2*/ 	.short	0x0470


	//----- nvinfo : EIATTR_SW_WAR
	.align		4
.L_43:
        /*02c4*/ 	.byte	0x04, 0x36
        /*02c6*/ 	.short	(.L_45 - .L_44)
.L_44:
        /*02c8*/ 	.word	0x00000008
.L_45:


//--------------------- .nv.callgraph             --------------------------
	.section	.nv.callgraph,"",@"SHT_CUDA_CALLGRAPH"
	.align	4
	.sectionentsize	8
	.align		4
        /*0000*/ 	.word	0x00000000
	.align		4
        /*0004*/ 	.word	0xffffffff
	.align		4
        /*0008*/ 	.word	index@(_ZN7cutlass13device_kernelINS_4gemm6kernel13GemmUniversalIN4cute5tupleIJiiiiEEENS1_10collective13CollectiveMmaINS1_34MainloopSm90TmaGmmaWarpSpecializedILi5ENS5_IJNS4_1CILi1EEESB_SB_EEENS1_35KernelTmaWarpSpecializedCooperativeEEENS5_IJNSA_ILi128EEENSA_ILi192EEESF_EEEaNS5_IJlSB_lEEEaSI_NS4_8TiledMMAINS4_8MMA_AtomIJNS4_4SM904GMMA27MMA_64x192x32_S32S8S8_SS_TNEEEENS4_6LayoutINS5_IJNSA_ILi2EEESB_SB_EEENS5_IJSB_NSA_ILi0EEESS_EEEEENS5_IJNS4_10UnderscoreESV_SV_EEEEENS4_13SM90_TMA_LOADENS4_14ComposedLayoutINS4_7SwizzleILi3ELi4ELi3EEENS4_18smem_ptr_flag_bitsILi8EEENSP_INS5_IJNSA_ILi8EEESF_EEENS5_IJSF_SB_EEEEEEEvNS4_8identityESY_S18_vS19_EENS_8epilogue10collective6detail29Sm90TmaWarpSpecializedAdapterINS1C_15DefaultEpilogueIaSI_SI_NS1B_6thread17LinearCombinationIaLi1EiiLNS1G_9ScaleType4KindE0ELNS_15FloatRoundStyleE2EaEENS1_15EpilogueDefaultEEEEEvvEEEEvNT_6ParamsE)
	.align		4
        /*000c*/ 	.word	index@(__assertfail)
	.align		4
        /*0010*/ 	.word	0x00000000
	.align		4
        /*0014*/ 	.word	0xfffffffe
	.align		4
        /*0018*/ 	.word	0x00000000
	.align		4
        /*001c*/ 	.word	0xfffffffd
	.align		4
        /*0020*/ 	.word	0x00000000
	.align		4
        /*0024*/ 	.word	0xfffffffc


//--------------------- .nv.constant4             --------------------------
	.section	.nv.constant4,"a",@progbits
	.align	8
	.align		8
.nv.constant4:
        /*0000*/ 	.dword	__assertfail
	.align		8
        /*0008*/ 	.dword	__unnamed_1
	.align		8
        /*0010*/ 	.dword	_ZN40_INTERNAL_7ce9887c_4_k_cu_a9c38a5f_150884cuda3std3__45__cpo5beginE
	.align		8
        /*0018*/ 	.dword	_ZN40_INTERNAL_7ce9887c_4_k_cu_a9c38a5f_150884cuda3std3__45__cpo3endE
	.align		8
        /*0020*/ 	.dword	_ZN40_INTERNAL_7ce9887c_4_k_cu_a9c38a5f_150884cuda3std3__45__cpo6cbeginE
	.align		8
        /*0028*/ 	.dword	_ZN40_INTERNAL_7ce9887c_4_k_cu_a9c38a5f_150884cuda3std3__45__cpo4cendE
	.align		8
        /*0030*/ 	.dword	_ZN40_INTERNAL_7ce9887c_4_k_cu_a9c38a5f_150884cuda3std3__442_GLOBAL__N__7ce9887c_4_k_cu_a9c38a5f_150886ignoreE
	.align		8
        /*0038*/ 	.dword	_ZN40_INTERNAL_7ce9887c_4_k_cu_a9c38a5f_150884cuda3std3__419piecewise_constructE
	.align		8
        /*0040*/ 	.dword	_ZN40_INTERNAL_7ce9887c_4_k_cu_a9c38a5f_150884cuda3std3__48in_placeE
	.align		8
        /*0048*/ 	.dword	_ZN40_INTERNAL_7ce9887c_4_k_cu_a9c38a5f_150884cuda3std6ranges3__45__cpo4swapE
	.align		8
        /*0050*/ 	.dword	_ZN40_INTERNAL_7ce9887c_4_k_cu_a9c38a5f_150884cuda3std6ranges3__45__cpo9iter_moveE
	.align		8
        /*0058*/ 	.dword	_ZN40_INTERNAL_7ce9887c_4_k_cu_a9c38a5f_150884cute7productE
	.align		8
        /*0060*/ 	.dword	_ZN40_INTERNAL_7ce9887c_4_k_cu_a9c38a5f_150884cute1_E
	.align		8
        /*0068*/ 	.dword	$str$22
	.align		8
        /*0070*/ 	.dword	$str$23


//--------------------- .text._ZN7cutlass13device_kernelINS_4gemm6kernel13GemmUniversalIN4cute5tupleIJiiiiEEENS1_10collective13CollectiveMmaINS1_34MainloopSm90TmaGmmaWarpSpecializedILi5ENS5_IJNS4_1CILi1EEESB_SB_EEENS1_35KernelTmaWarpSpecializedCooperativeEEENS5_IJNSA_ILi128EEENSA_ILi192EEESF_EEEaNS5_IJlSB_lEEEaSI_NS4_8TiledMMAINS4_8MMA_AtomIJNS4_4SM904GMMA27MMA_64x192x32_S32S8S8_SS_TNEEEENS4_6LayoutINS5_IJNSA_ILi2EEESB_SB_EEENS5_IJSB_NSA_ILi0EEESS_EEEEENS5_IJNS4_10UnderscoreESV_SV_EEEEENS4_13SM90_TMA_LOADENS4_14ComposedLayoutINS4_7SwizzleILi3ELi4ELi3EEENS4_18smem_ptr_flag_bitsILi8EEENSP_INS5_IJNSA_ILi8EEESF_EEENS5_IJSF_SB_EEEEEEEvNS4_8identityESY_S18_vS19_EENS_8epilogue10collective6detail29Sm90TmaWarpSpecializedAdapterINS1C_15DefaultEpilogueIaSI_SI_NS1B_6thread17LinearCombinationIaLi1EiiLNS1G_9ScaleType4KindE0ELNS_15FloatRoundStyleE2EaEENS1_15EpilogueDefaultEEEEEvvEEEEvNT_6ParamsE --------------------------
	.section	.text._ZN7cutlass13device_kernelINS_4gemm6kernel13GemmUniversalIN4cute5tupleIJiiiiEEENS1_10collective13CollectiveMmaINS1_34MainloopSm90TmaGmmaWarpSpecializedILi5ENS5_IJNS4_1CILi1EEESB_SB_EEENS1_35KernelTmaWarpSpecializedCooperativeEEENS5_IJNSA_ILi128EEENSA_ILi192EEESF_EEEaNS5_IJlSB_lEEEaSI_NS4_8TiledMMAINS4_8MMA_AtomIJNS4_4SM904GMMA27MMA_64x192x32_S32S8S8_SS_TNEEEENS4_6LayoutINS5_IJNSA_ILi2EEESB_SB_EEENS5_IJSB_NSA_ILi0EEESS_EEEEENS5_IJNS4_10UnderscoreESV_SV_EEEEENS4_13SM90_TMA_LOADENS4_14ComposedLayoutINS4_7SwizzleILi3ELi4ELi3EEENS4_18smem_ptr_flag_bitsILi8EEENSP_INS5_IJNSA_ILi8EEESF_EEENS5_IJSF_SB_EEEEEEEvNS4_8identityESY_S18_vS19_EENS_8epilogue10collective6detail29Sm90TmaWarpSpecializedAdapterINS1C_15DefaultEpilogueIaSI_SI_NS1B_6thread17LinearCombinationIaLi1EiiLNS1G_9ScaleType4KindE0ELNS_15FloatRoundStyleE2EaEENS1_15EpilogueDefaultEEEEEvvEEEEvNT_6ParamsE,"ax",@progbits
	.align	128
.text._ZN7cutlass13device_kernelINS_4gemm6kernel13GemmUniversalIN4cute5tupleIJiiiiEEENS1_10collective13CollectiveMmaINS1_34MainloopSm90TmaGmmaWarpSpecializedILi5ENS5_IJNS4_1CILi1EEESB_SB_EEENS1_35KernelTmaWarpSpecializedCooperativeEEENS5_IJNSA_ILi128EEENSA_ILi192EEESF_EEEaNS5_IJlSB_lEEEaSI_NS4_8TiledMMAINS4_8MMA_AtomIJNS4_4SM904GMMA27MMA_64x192x32_S32S8S8_SS_TNEEEENS4_6LayoutINS5_IJNSA_ILi2EEESB_SB_EEENS5_IJSB_NSA_ILi0EEESS_EEEEENS5_IJNS4_10UnderscoreESV_SV_EEEEENS4_13SM90_TMA_LOADENS4_14ComposedLayoutINS4_7SwizzleILi3ELi4ELi3EEENS4_18smem_ptr_flag_bitsILi8EEENSP_INS5_IJNSA_ILi8EEESF_EEENS5_IJSF_SB_EEEEEEEvNS4_8identityESY_S18_vS19_EENS_8epilogue10collective6detail29Sm90TmaWarpSpecializedAdapterINS1C_15DefaultEpilogueIaSI_SI_NS1B_6thread17LinearCombinationIaLi1EiiLNS1G_9ScaleType4KindE0ELNS_15FloatRoundStyleE2EaEENS1_15EpilogueDefaultEEEEEvvEEEEvNT_6ParamsE:
        .type           _ZN7cutlass13device_kernelINS_4gemm6kernel13GemmUniversalIN4cute5tupleIJiiiiEEENS1_10collective13CollectiveMmaINS1_34MainloopSm90TmaGmmaWarpSpecializedILi5ENS5_IJNS4_1CILi1EEESB_SB_EEENS1_35KernelTmaWarpSpecializedCooperativeEEENS5_IJNSA_ILi128EEENSA_ILi192EEESF_EEEaNS5_IJlSB_lEEEaSI_NS4_8TiledMMAINS4_8MMA_AtomIJNS4_4SM904GMMA27MMA_64x192x32_S32S8S8_SS_TNEEEENS4_6LayoutINS5_IJNSA_ILi2EEESB_SB_EEENS5_IJSB_NSA_ILi0EEESS_EEEEENS5_IJNS4_10UnderscoreESV_SV_EEEEENS4_13SM90_TMA_LOADENS4_14ComposedLayoutINS4_7SwizzleILi3ELi4ELi3EEENS4_18smem_ptr_flag_bitsILi8EEENSP_INS5_IJNSA_ILi8EEESF_EEENS5_IJSF_SB_EEEEEEEvNS4_8identityESY_S18_vS19_EENS_8epilogue10collective6detail29Sm90TmaWarpSpecializedAdapterINS1C_15DefaultEpilogueIaSI_SI_NS1B_6thread17LinearCombinationIaLi1EiiLNS1G_9ScaleType4KindE0ELNS_15FloatRoundStyleE2EaEENS1_15EpilogueDefaultEEEEEvvEEEEvNT_6ParamsE,@function
        .size           _ZN7cutlass13device_kernelINS_4gemm6kernel13GemmUniversalIN4cute5tupleIJiiiiEEENS1_10collective13CollectiveMmaINS1_34MainloopSm90TmaGmmaWarpSpecializedILi5ENS5_IJNS4_1CILi1EEESB_SB_EEENS1_35KernelTmaWarpSpecializedCooperativeEEENS5_IJNSA_ILi128EEENSA_ILi192EEESF_EEEaNS5_IJlSB_lEEEaSI_NS4_8TiledMMAINS4_8MMA_AtomIJNS4_4SM904GMMA27MMA_64x192x32_S32S8S8_SS_TNEEEENS4_6LayoutINS5_IJNSA_ILi2EEESB_SB_EEENS5_IJSB_NSA_ILi0EEESS_EEEEENS5_IJNS4_10UnderscoreESV_SV_EEEEENS4_13SM90_TMA_LOADENS4_14ComposedLayoutINS4_7SwizzleILi3ELi4ELi3EEENS4_18smem_ptr_flag_bitsILi8EEENSP_INS5_IJNSA_ILi8EEESF_EEENS5_IJSF_SB_EEEEEEEvNS4_8identityESY_S18_vS19_EENS_8epilogue10collective6detail29Sm90TmaWarpSpecializedAdapterINS1C_15DefaultEpilogueIaSI_SI_NS1B_6thread17LinearCombinationIaLi1EiiLNS1G_9ScaleType4KindE0ELNS_15FloatRoundStyleE2EaEENS1_15EpilogueDefaultEEEEEvvEEEEvNT_6ParamsE,(.L_x_264 - _ZN7cutlass13device_kernelINS_4gemm6kernel13GemmUniversalIN4cute5tupleIJiiiiEEENS1_10collective13CollectiveMmaINS1_34MainloopSm90TmaGmmaWarpSpecializedILi5ENS5_IJNS4_1CILi1EEESB_SB_EEENS1_35KernelTmaWarpSpecializedCooperativeEEENS5_IJNSA_ILi128EEENSA_ILi192EEESF_EEEaNS5_IJlSB_lEEEaSI_NS4_8TiledMMAINS4_8MMA_AtomIJNS4_4SM904GMMA27MMA_64x192x32_S32S8S8_SS_TNEEEENS4_6LayoutINS5_IJNSA_ILi2EEESB_SB_EEENS5_IJSB_NSA_ILi0EEESS_EEEEENS5_IJNS4_10UnderscoreESV_SV_EEEEENS4_13SM90_TMA_LOADENS4_14ComposedLayoutINS4_7SwizzleILi3ELi4ELi3EEENS4_18smem_ptr_flag_bitsILi8EEENSP_INS5_IJNSA_ILi8EEESF_EEENS5_IJSF_SB_EEEEEEEvNS4_8identityESY_S18_vS19_EENS_8epilogue10collective6detail29Sm90TmaWarpSpecializedAdapterINS1C_15DefaultEpilogueIaSI_SI_NS1B_6thread17LinearCombinationIaLi1EiiLNS1G_9ScaleType4KindE0ELNS_15FloatRoundStyleE2EaEENS1_15EpilogueDefaultEEEEEvvEEEEvNT_6ParamsE)
        .other          _ZN7cutlass13device_kernelINS_4gemm6kernel13GemmUniversalIN4cute5tupleIJiiiiEEENS1_10collective13CollectiveMmaINS1_34MainloopSm90TmaGmmaWarpSpecializedILi5ENS5_IJNS4_1CILi1EEESB_SB_EEENS1_35KernelTmaWarpSpecializedCooperativeEEENS5_IJNSA_ILi128EEENSA_ILi192EEESF_EEEaNS5_IJlSB_lEEEaSI_NS4_8TiledMMAINS4_8MMA_AtomIJNS4_4SM904GMMA27MMA_64x192x32_S32S8S8_SS_TNEEEENS4_6LayoutINS5_IJNSA_ILi2EEESB_SB_EEENS5_IJSB_NSA_ILi0EEESS_EEEEENS5_IJNS4_10UnderscoreESV_SV_EEEEENS4_13SM90_TMA_LOADENS4_14ComposedLayoutINS4_7SwizzleILi3ELi4ELi3EEENS4_18smem_ptr_flag_bitsILi8EEENSP_INS5_IJNSA_ILi8EEESF_EEENS5_IJSF_SB_EEEEEEEvNS4_8identityESY_S18_vS19_EENS_8epilogue10collective6detail29Sm90TmaWarpSpecializedAdapterINS1C_15DefaultEpilogueIaSI_SI_NS1B_6thread17LinearCombinationIaLi1EiiLNS1G_9ScaleType4KindE0ELNS_15FloatRoundStyleE2EaEENS1_15EpilogueDefaultEEEEEvvEEEEvNT_6ParamsE,@"STO_CUDA_ENTRY STV_DEFAULT"
_ZN7cutlass13device_kernelINS_4gemm6kernel13GemmUniversalIN4cute5tupleIJiiiiEEENS1_10collective13CollectiveMmaINS1_34MainloopSm90TmaGmmaWarpSpecializedILi5ENS5_IJNS4_1CILi1EEESB_SB_EEENS1_35KernelTmaWarpSpecializedCooperativeEEENS5_IJNSA_ILi128EEENSA_ILi192EEESF_EEEaNS5_IJlSB_lEEEaSI_NS4_8TiledMMAINS4_8MMA_AtomIJNS4_4SM904GMMA27MMA_64x192x32_S32S8S8_SS_TNEEEENS4_6LayoutINS5_IJNSA_ILi2EEESB_SB_EEENS5_IJSB_NSA_ILi0EEESS_EEEEENS5_IJNS4_10UnderscoreESV_SV_EEEEENS4_13SM90_TMA_LOADENS4_14ComposedLayoutINS4_7SwizzleILi3ELi4ELi3EEENS4_18smem_ptr_flag_bitsILi8EEENSP_INS5_IJNSA_ILi8EEESF_EEENS5_IJSF_SB_EEEEEEEvNS4_8identityESY_S18_vS19_EENS_8epilogue10collective6detail29Sm90TmaWarpSpecializedAdapterINS1C_15DefaultEpilogueIaSI_SI_NS1B_6thread17LinearCombinationIaLi1EiiLNS1G_9ScaleType4KindE0ELNS_15FloatRoundStyleE2EaEENS1_15EpilogueDefaultEEEEEvvEEEEvNT_6ParamsE:
[----:B------:R-:W0:Y:S01]  /*0000*/  LDC R1, c[0x0][0x28] ;  /* 0x00000a00ff017b82 */ /* 0x000e220000000800 */
[----:B------:R-:W1:Y:S01]  /*0010*/  S2R R3, SR_TID.X ;  /* 0x0000000000037919 */ /* 0x000e620000002100 */
[----:B------:R-:W-:Y:S01]  /*0020*/  ELECT P0, URZ, PT ;  /* 0x00000000003f782f */ /* 0x000fe20003800000 */
[----:B------:R-:W-:Y:S01]  /*0030*/  BSSY B0, `(.L_x_0) ;  /* 0x000000f000007945 */ /* 0x000fe20003800000 */
[--C-:B-1----:R-:W-:Y:S02]  /*0040*/  SHF.R.U32.HI R0, RZ, 0x5, R3.reuse ;  /* 0x00000005ff007819 */ /* 0x102fe40000011603 */
[----:B------:R-:W-:-:S03]  /*0050*/  SHF.R.U32.HI R14, RZ, 0x7, R3 ;  /* 0x00000007ff0e7819 */ /* 0x000fc60000011603 */
[----:B------:R-:W1:Y:S04]  /*0060*/  SHFL.IDX PT, R4, R0, RZ, 0x1f ;  /* 0x00001fff00047589 */ /* 0x000e6800000e0000 */
[----:B------:R2:W3:Y:S01]  /*0070*/  SHFL.IDX PT, R10, R14, RZ, 0x1f ;  /* 0x00001fff0e0a7589 */ /* 0x0004e200000e0000 */
[----:B-1----:R-:W-:-:S13]  /*0080*/  ISETP.NE.OR P0, PT, R4, RZ, !P0 ;  /* 0x000000ff0400720c */ /* 0x002fda0004705670 */
[----:B0-23--:R-:W-:Y:S05]  /*0090*/  @P0 BRA `(.L_x_1) ;  /* 0x0000000000200947 */ /* 0x00dfea0003800000 */
[----:B------:R-:W-:Y:S02]  /*00a0*/  ULDC.64 UR4, c[0x0][0x198] ;  /* 0x0000660000047ab9 */ /* 0x000fe40000000a00 */
[----:B------:R-:W-:Y:S02]  /*00b0*/  UIADD3 UR6, UP0, UR4, 0xf0, URZ ;  /* 0x000000f004067890 */ /* 0x000fe4000ff1e03f */
[----:B------:R-:W-:Y:S02]  /*00c0*/  UIADD3 UR4, UP1, UR4, 0x1f0, URZ ;  /* 0x000001f004047890 */ /* 0x000fe4000ff3e03f */
[----:B------:R-:W-:Y:S02]  /*00d0*/  UIADD3.X UR7, URZ, UR5, URZ, UP0, !UPT ;  /* 0x000000053f077290 */ /* 0x000fe400087fe43f */
[----:B------:R-:W-:-:S07]  /*00e0*/  UIADD3.X UR5, URZ, UR5, URZ, UP1, !UPT ;  /* 0x000000053f057290 */ /* 0x000fce0008ffe43f */
[----:B------:R0:W-:Y:S02]  /*00f0*/  UTMACCTL.PF [UR6] ;  /* 0x00000000060079b9 */ /* 0x0001e40008040000 */
[----:B------:R0:W-:Y:S02]  /*0100*/  UTMACCTL.PF [UR4] ;  /* 0x00000000040079b9 */ /* 0x0001e40008040000 */
[----:B0-----:R-:W-:Y:S01]  /*0110*/  NOP ;  /* 0x0000000000007918 */ /* 0x001fe20000000000 */
.L_x_1:
[----:B------:R-:W-:Y:S05]  /*0120*/  BSYNC B0 ;  /* 0x0000000000007941 */ /* 0x000fea0003800000 */
.L_x_0:
[----:B------:R-:W0:Y:S02]  /*0130*/  SHFL.IDX PT, R2, R0, RZ, 0x1f ;  /* 0x00001fff00027589 */ /* 0x000e2400000e0000 */
[----:B0-----:R-:W-:-:S13]  /*0140*/  ISETP.NE.AND P0, PT, R2, RZ, PT ;  /* 0x000000ff0200720c */ /* 0x001fda0003f05270 */
[----:B------:R-:W-:Y:S05]  /*0150*/  @P0 BRA `(.L_x_2) ;  /* 0x0000000000600947 */ /* 0x000fea0003800000 */
[----:B------:R-:W0:Y:S01]  /*0160*/  S2UR UR8, SR_CgaCtaId ;  /* 0x00000000000879c3 */ /* 0x000e220000008800 */
[----:B------:R-:W-:Y:S01]  /*0170*/  UMOV UR4, 0x400 ;  /* 0x0000040000047882 */ /* 0x000fe20000000000 */
[----:B------:R-:W-:Y:S01]  /*0180*/  UMOV UR5, 0x1 ;  /* 0x0000000100057882 */ /* 0x000fe20000000000 */
[----:B------:R-:W-:Y:S01]  /*0190*/  UMOV UR6, 0x100 ;  /* 0x0000010000067882 */ /* 0x000fe20000000000 */
[----:B------:R-:W-:Y:S01]  /*01a0*/  ELECT P0, URZ, PT ;  /* 0x00000000003f782f */ /* 0x000fe20003800000 */
[----:B------:R-:W-:-:S04]  /*01b0*/  UIADD3 UR6, -UR6, 0x100000, URZ ;  /* 0x0010000006067890 */ /* 0x000fc8000fffe13f */
[----:B------:R-:W-:Y:S02]  /*01c0*/  USHF.L.U32 UR7, UR6, 0xb, URZ ;  /* 0x0000000b06077899 */ /* 0x000fe4000800063f */
[----:B------:R-:W-:Y:S02]  /*01d0*/  USHF.L.U32 UR6, UR6, 0x1, URZ ;  /* 0x0000000106067899 */ /* 0x000fe4000800063f */
[----:B0-----:R-:W-:Y:S02]  /*01e0*/  ULEA UR8, UR8, UR4, 0x18 ;  /* 0x0000000408087291 */ /* 0x001fe4000f8ec03f */
[----:B------:R-:W-:-:S04]  /*01f0*/  UIADD3 UR4, -UR5, 0x100000, URZ ;  /* 0x0010000005047890 */ /* 0x000fc8000fffe13f */
[----:B------:R-:W-:Y:S02]  /*0200*/  USHF.L.U32 UR5, UR4, 0xb, URZ ;  /* 0x0000000b04057899 */ /* 0x000fe4000800063f */
[----:B------:R-:W-:Y:S01]  /*0210*/  USHF.L.U32 UR4, UR4, 0x1, URZ ;  /* 0x0000000104047899 */ /* 0x000fe2000800063f */
[----:B------:R-:W0:Y:S11]  /*0220*/  FENCE.VIEW.ASYNC.S ;  /* 0x00000000000073c6 */ /* 0x000e360000000000 */
[----:B0-----:R0:W1:Y:S01]  /*0230*/  SYNCS.EXCH.64 URZ, [UR8], UR4 ;  /* 0x00000004083f75b2 */ /* 0x0010620008000100 */
[----:B------:R0:W2:Y:S01]  /*0240*/  SYNCS.EXCH.64 URZ, [UR8+0x28], UR6 ;  /* 0x00002806083f75b2 */ /* 0x0000a20008000100 */
[----:B------:R0:W3:Y:S01]  /*0250*/  SYNCS.EXCH.64 URZ, [UR8+0x8], UR4 ;  /* 0x00000804083f75b2 */ /* 0x0000e20008000100 */
[----:B------:R0:W4:Y:S01]  /*0260*/  SYNCS.EXCH.64 URZ, [UR8+0x30], UR6 ;  /* 0x00003006083f75b2 */ /* 0x0001220008000100 */
[----:B------:R0:W0:Y:S01]  /*0270*/  SYNCS.EXCH.64 URZ, [UR8+0x10], UR4 ;  /* 0x00001004083f75b2 */ /* 0x0000220008000100 */
[----:B------:R0:W0:Y:S01]  /*0280*/  SYNCS.EXCH.64 URZ, [UR8+0x38], UR6 ;  /* 0x00003806083f75b2 */ /* 0x0000220008000100 */
[----:B------:R0:W0:Y:S01]  /*0290*/  SYNCS.EXCH.64 URZ, [UR8+0x18], UR4 ;  /* 0x00001804083f75b2 */ /* 0x0000220008000100 */
[----:B------:R0:W0:Y:S01]  /*02a0*/  SYNCS.EXCH.64 URZ, [UR8+0x40], UR6 ;  /* 0x00004006083f75b2 */ /* 0x0000220008000100 */
[----:B------:R0:W0:Y:S01]  /*02b0*/  SYNCS.EXCH.64 URZ, [UR8+0x20], UR4 ;  /* 0x00002004083f75b2 */ /* 0x0000220008000100 */
[----:B------:R0:W0:Y:S01]  /*02c0*/  SYNCS.EXCH.64 URZ, [UR8+0x48], UR6 ;  /* 0x00004806083f75b2 */ /* 0x0000220008000100 */
[----:B------:R-:W-:Y:S01]  /*02d0*/  NOP ;  /* 0x0000000000007918 */ /* 0x000fe20000000000 */
.L_x_2:
[----:B------:R-:W5:Y:S01]  /*02e0*/  SHFL.IDX PT, R0, R0, RZ, 0x1f ;  /* 0x00001fff00007589 */ /* 0x000f6200000e0000 */
[----:B------:R-:W-:Y:S01]  /*02f0*/  ELECT P0, URZ, PT ;  /* 0x00000000003f782f */ /* 0x000fe20003800000 */
[----:B------:R-:W1:Y:S01]  /*0300*/  LDC R2, c[0x0][0x65c] ;  /* 0x00019700ff027b82 */ /* 0x000e620000000800 */
[----:B------:R-:W-:Y:S01]  /*0310*/  SHF.R.S32.HI R7, RZ, 0x1f, R4 ;  /* 0x0000001fff077819 */ /* 0x000fe20000011404 */
[----:B------:R-:W2:Y:S01]  /*0320*/  S2R R5, SR_CTAID.Y ;  /* 0x0000000000057919 */ /* 0x000ea20000002600 */
[----:B0-----:R-:W-:Y:S01]  /*0330*/  UMOV UR4, 0x20 ;  /* 0x0000002000047882 */ /* 0x001fe20000000000 */
[----:B------:R-:W-:Y:S01]  /*0340*/  NOP ;  /* 0x0000000000007918 */ /* 0x000fe20000000000 */
[----:B------:R-:W-:Y:S01]  /*0350*/  LEA.HI R7, R7, R4, RZ, 0x2 ;  /* 0x0000000407077211 */ /* 0x000fe200078f10ff */
[----:B------:R-:W0:Y:S01]  /*0360*/  S2R R6, SR_CTAID.X ;  /* 0x0000000000067919 */ /* 0x000e220000002500 */
[----:B------:R-:W-:Y:S01]  /*0370*/  ISETP.NE.AND P2, PT, R10, RZ, PT ;  /* 0x000000ff0a00720c */ /* 0x000fe20003f45270 */
[----:B------:R-:W-:Y:S01]  /*0380*/  NOP ;  /* 0x0000000000007918 */ /* 0x000fe20000000000 */
[----:B------:R-:W-:-:S02]  /*0390*/  LOP3.LUT R7, R7, 0xfffffffc, RZ, 0xc0, !PT ;  /* 0xfffffffc07077812 */ /* 0x000fc400078ec0ff */
[----:B-----5:R-:W-:Y:S02]  /*03a0*/  ISETP.NE.OR P0, PT, R0, RZ, !P0 ;  /* 0x000000ff0000720c */ /* 0x020fe40004705670 */
[----:B-1----:R-:W-:-:S04]  /*03b0*/  ISETP.NE.AND P3, PT, R2, 0x1, PT ;  /* 0x000000010200780c */ /* 0x002fc80003f65270 */
[----:B------:R-:W-:Y:S01]  /*03c0*/  P2R R0, PR, RZ, 0x8 ;  /* 0x00000008ff007803 */ /* 0x000fe20000000000 */
[----:B------:R-:W-:Y:S01]  /*03d0*/  IMAD.IADD R0, R4, 0x1, -R7 ;  /* 0x0000000104007824 */ /* 0x000fe200078e0a07 */
[----:B------:R-:W-:Y:S01]  /*03e0*/  LOP3.LUT R4, R3, 0x7f, RZ, 0xc0, !PT ;  /* 0x0000007f03047812 */ /* 0x000fe200078ec0ff */
[----:B------:R-:W-:-:S03]  /*03f0*/  IMAD.MOV.U32 R7, RZ, RZ, RZ ;  /* 0x000000ffff077224 */ /* 0x000fc600078e00ff */
[----:B------:R-:W-:Y:S01]  /*0400*/  ISETP.NE.AND P1, PT, R0, 0x3, PT ;  /* 0x000000030000780c */ /* 0x000fe20003f25270 */
[----:B------:R-:W-:Y:S01]  /*0410*/  VOTEU.ALL UP0, P0 ;  /* 0x00000000003f7886 */ /* 0x000fe20000000000 */
[----:B------:R-:W-:Y:S01]  /*0420*/  VOTEU.ALL UP1, P0 ;  /* 0x00000000003f7886 */ /* 0x000fe20000020000 */
[----:B------:R-:W0:Y:S01]  /*0430*/  @P3 LDC R17, c[0x0][0x10] ;  /* 0x00000400ff113b82 */ /* 0x000e220000000800 */
[----:B--2---:R-:W-:Y:S02]  /*0440*/  @P3 IMAD.MOV.U32 R8, RZ, RZ, R5 ;  /* 0x000000ffff083224 */ /* 0x004fe400078e0005 */
[----:B------:R-:W-:Y:S01]  /*0450*/  @!UP0 UMOV UR6, 0x400 ;  /* 0x0000040000068882 */ /* 0x000fe20000000000 */
[----:B------:R-:W-:-:S04]  /*0460*/  @!UP0 UIADD3 UR4, -UR4, 0x100000, URZ ;  /* 0x0010000004048890 */ /* 0x000fc8000fffe13f */
[----:B------:R-:W-:Y:S02]  /*0470*/  @!UP0 USHF.L.U32 UR5, UR4, 0xb, URZ ;  /* 0x0000000b04058899 */ /* 0x000fe4000800063f */
[----:B------:R-:W-:Y:S01]  /*0480*/  @!UP0 USHF.L.U32 UR4, UR4, 0x1, URZ ;  /* 0x0000000104048899 */ /* 0x000fe2000800063f */
[----:B------:R-:W-:Y:S01]  /*0490*/  @P3 IMAD.MOV.U32 R9, RZ, RZ, RZ ;  /* 0x000000ffff093224 */ /* 0x000fe200078e00ff */
[----:B------:R-:W1:Y:S08]  /*04a0*/  @!UP0 S2UR UR7, SR_CgaCtaId ;  /* 0x00000000000789c3 */ /* 0x000e700000008800 */
[----:B------:R-:W2:Y:S01]  /*04b0*/  @!P3 LDC R11, c[0x0][0xc] ;  /* 0x00000300ff0bbb82 */ /* 0x000ea20000000800 */
[----:B0-----:R-:W-:Y:S01]  /*04c0*/  @P3 IMAD.WIDE.U32 R16, R6, R17, R8 ;  /* 0x0000001106103225 */ /* 0x001fe200078e0008 */
[----:B-1----:R-:W-:Y:S01]  /*04d0*/  @!UP0 ULEA UR8, UR7, UR6, 0x18 ;  /* 0x0000000607088291 */ /* 0x002fe2000f8ec03f */
[----:B------:R-:W-:-:S02]  /*04e0*/  VOTEU.ALL UP0, P0 ;  /* 0x00000000003f7886 */ /* 0x000fc40000000000 */
[----:B------:R-:W-:Y:S01]  /*04f0*/  ULDC UR6, c[0x0][0xc] ;  /* 0x0000030000067ab9 */ /* 0x000fe20000000800 */
[----:B------:R-:W-:Y:S01]  /*0500*/  ISETP.EQ.OR P0, PT, R0, RZ, !P1 ;  /* 0x000000ff0000720c */ /* 0x000fe20004f02670 */
[----:B------:R-:W-:-:S03]  /*0510*/  ULDC UR7, c[0x0][0x10] ;  /* 0x0000040000077ab9 */ /* 0x000fc60000000800 */
[C---:B------:R-:W-:Y:S01]  /*0520*/  ISETP.EQ.AND P0, PT, R10.reuse, RZ, P0 ;  /* 0x000000ff0a00720c */ /* 0x040fe20000702270 */
[----:B------:R-:W-:Y:S02]  /*0530*/  VIADD R10, R10, 0xffffffff ;  /* 0xffffffff0a0a7836 */ /* 0x000fe40000000000 */
[----:B--2---:R-:W-:Y:S01]  /*0540*/  @!P3 IMAD.WIDE.U32 R8, R11, R5, R6 ;  /* 0x000000050b08b225 */ /* 0x004fe200078e0006 */
[----:B------:R-:W0:Y:S02]  /*0550*/  FENCE.VIEW.ASYNC.S ;  /* 0x00000000000073c6 */ /* 0x000e240000000000 */
[----:B0-----:R-:W3:Y:S01]  /*0560*/  @!UP0 SYNCS.EXCH.64 URZ, [UR8+0x60], UR4 ;  /* 0x00006004083f85b2 */ /* 0x001ee20008000100 */
[----:B------:R-:W-:Y:S01]  /*0570*/  SEL R18, RZ, 0x1, !P0 ;  /* 0x00000001ff127807 */ /* 0x000fe20004000000 */
[----:B------:R-:W-:Y:S01]  /*0580*/  @P3 IMAD.MOV.U32 R11, RZ, RZ, RZ ;  /* 0x000000ffff0b3224 */ /* 0x000fe200078e00ff */
[----:B------:R-:W-:Y:S01]  /*0590*/  ISETP.GE.U32.AND P1, PT, R10, 0x2, PT ;  /* 0x000000020a00780c */ /* 0x000fe20003f26070 */
[----:B------:R-:W-:-:S02]  /*05a0*/  @!P3 IMAD.MOV.U32 R16, RZ, RZ, R8 ;  /* 0x000000ffff10b224 */ /* 0x000fc400078e0008 */
[----:B------:R-:W-:Y:S01]  /*05b0*/  @P3 IMAD.IADD R17, R17, 0x1, R11 ;  /* 0x0000000111113824 */ /* 0x000fe200078e020b */
[----:B------:R-:W-:Y:S01]  /*05c0*/  SEL R18, R18, 0x2, P1 ;  /* 0x0000000212127807 */ /* 0x000fe20000800000 */
[----:B------:R-:W-:Y:S01]  /*05d0*/  @!P3 IMAD.MOV.U32 R17, RZ, RZ, R9 ;  /* 0x000000ffff11b224 */ /* 0x000fe200078e0009 */
[----:B------:R0:W3:Y:S01]  /*05e0*/  @!UP1 SYNCS.EXCH.64 URZ, [UR8+0x68], UR4 ;  /* 0x00006804083f95b2 */ /* 0x0000e20008000100 */
[----:B------:R-:W-:Y:S01]  /*05f0*/  NOP ;  /* 0x0000000000007918 */ /* 0x000fe20000000000 */
[----:B0-----:R-:W-:-:S03]  /*0600*/  UIMAD.WIDE.U32 UR4, UR6, UR7, URZ ;  /* 0x00000007060472a5 */ /* 0x001fc6000f8e003f */
[----:B------:R-:W-:Y:S02]  /*0610*/  ULDC UR6, c[0x0][0x14] ;  /* 0x0000050000067ab9 */ /* 0x000fe40000000800 */
[----:B------:R-:W-:Y:S02]  /*0620*/  UIMAD.WIDE.U32 UR36, UR4, UR6, URZ ;  /* 0x00000006042472a5 */ /* 0x000fe4000f8e003f */
[----:B------:R-:W-:-:S04]  /*0630*/  UIMAD UR42, UR5, UR6, URZ ;  /* 0x00000006052a72a4 */ /* 0x000fc8000f8e023f */
[----:B------:R-:W-:Y:S01]  /*0640*/  UIADD3 UR42, UR37, UR42, URZ ;  /* 0x0000002a252a7290 */ /* 0x000fe2000fffe03f */
[----:B---34-:R-:W-:Y:S06]  /*0650*/  BAR.SYNC.DEFER_BLOCKING 0x0 ;  /* 0x0000000000007b1d */ /* 0x018fec0000010000 */
[----:B------:R-:W-:Y:S05]  /*0660*/  @!P2 BRA `(.L_x_3) ;  /* 0x00000068002ca947 */ /* 0x000fea0003800000 */
[----:B------:R-:W-:-:S13]  /*0670*/  ISETP.GT.U32.AND P0, PT, R10, 0x1, PT ;  /* 0x000000010a00780c */ /* 0x000fda0003f04070 */
[----:B------:R-:W-:Y:S05]  /*0680*/  @P0 EXIT ;  /* 0x000000000000094d */ /* 0x000fea0003800000 */
[----:B------:R-:W-:Y:S01]  /*0690*/  ULDC.64 UR4, c[0x0][0x650] ;  /* 0x0001940000047ab9 */ /* 0x000fe20000000a00 */
[----:B------:R-:W-:Y:S01]  /*06a0*/  PRMT R0, RZ, 0x7610, R0 ;  /* 0x00007610ff007816 */ /* 0x000fe20000000000 */
[----:B------:R-:W-:Y:S01]  /*06b0*/  IMAD.MOV.U32 R121, RZ, RZ, -0x1 ;  /* 0xffffffffff797424 */ /* 0x000fe200078e00ff */
[----:B------:R-:W-:Y:S01]  /*06c0*/  ISETP.GE.U32.AND P0, PT, R16, UR4, PT ;  /* 0x0000000410007c0c */ /* 0x000fe2000bf06070 */
[----:B------:R-:W-:Y:S02]  /*06d0*/  IMAD.MOV.U32 R120, RZ, RZ, -0x1 ;  /* 0xffffffffff787424 */ /* 0x000fe400078e00ff */
[----:B------:R-:W-:Y:S01]  /*06e0*/  IMAD.MOV.U32 R19, RZ, RZ, -0x1 ;  /* 0xffffffffff137424 */ /* 0x000fe200078e00ff */
[----:B------:R-:W-:-:S13]  /*06f0*/  ISETP.GE.U32.AND.EX P0, PT, R17, UR5, PT, P0 ;  /* 0x0000000511007c0c */ /* 0x000fda000bf06100 */
[----:B------:R-:W-:Y:S05]  /*0700*/  @P0 BRA `(.L_x_4) ;  /* 0x0000000400580947 */ /* 0x000fea0003800000 */
[----:B------:R-:W0:Y:S01]  /*0710*/  LDC.64 R20, c[0x0][0x628] ;  /* 0x00018a00ff147b82 */ /* 0x000e220000000a00 */
[----:B------:R-:W-:Y:S02]  /*0720*/  IMAD.MOV.U32 R8, RZ, RZ, R16 ;  /* 0x000000ffff087224 */ /* 0x000fe400078e0010 */
[----:B------:R-:W-:-:S05]  /*0730*/  IMAD.MOV.U32 R9, RZ, RZ, R17 ;  /* 0x000000ffff097224 */ /* 0x000fca00078e0011 */
[----:B------:R-:W1:Y:S08]  /*0740*/  LDC R0, c[0x0][0x630] ;  /* 0x00018c00ff007b82 */ /* 0x000e700000000800 */
[----:B------:R-:W2:Y:S01]  /*0750*/  LDC.64 R22, c[0x0][0x620] ;  /* 0x00018800ff167b82 */ /* 0x000ea20000000a00 */
[----:B0-----:R-:W-:-:S04]  /*0760*/  ISETP.NE.U32.AND P0, PT, R20, RZ, PT ;  /* 0x000000ff1400720c */ /* 0x001fc80003f05070 */
[----:B------:R-:W-:-:S13]  /*0770*/  ISETP.NE.AND.EX P0, PT, R21, RZ, PT, P0 ;  /* 0x000000ff1500720c */ /* 0x000fda0003f05300 */
[----:B-12---:R-:W-:Y:S05]  /*0780*/  @!P0 BRA `(.L_x_5) ;  /* 0x0000000000288947 */ /* 0x006fea0003800000 */
[----:B------:R-:W0:Y:S02]  /*0790*/  LDC R13, c[0x0][0x634] ;  /* 0x00018d00ff0d7b82 */ /* 0x000e240000000800 */
[----:B0-----:R-:W-:-:S05]  /*07a0*/  IADD3 R13, P0, R16, R13, RZ ;  /* 0x0000000d100d7210 */ /* 0x001fca0007f1e0ff */
[----:B------:R-:W-:-:S04]  /*07b0*/  IMAD.X R15, RZ, RZ, R17, P0 ;  /* 0x000000ffff0f7224 */ /* 0x000fc800000e0611 */
[----:B------:R-:W-:-:S04]  /*07c0*/  IMAD.WIDE.U32 R8, R15, R20, RZ ;  /* 0x000000140f087225 */ /* 0x000fc800078e00ff */
[----:B------:R-:W-:-:S04]  /*07d0*/  IMAD.WIDE.U32 R10, P0, R13, R21, R8 ;  /* 0x000000150d0a7225 */ /* 0x000fc80007800008 */
[----:B------:R-:W-:-:S04]  /*07e0*/  IMAD.WIDE.U32 R8, R13, R20, RZ ;  /* 0x000000140d087225 */ /* 0x000fc800078e00ff */
[----:B------:R-:W-:Y:S01]  /*07f0*/  IMAD.X R13, RZ, RZ, RZ, P0 ;  /* 0x000000ffff0d7224 */ /* 0x000fe200000e06ff */
[----:B------:R-:W-:Y:S01]  /*0800*/  IADD3 RZ, P0, R9, R10, RZ ;  /* 0x0000000a09ff7210 */ /* 0x000fe20007f1e0ff */
[----:B------:R-:W-:-:S04]  /*0810*/  IMAD.MOV.U32 R12, RZ, RZ, R11 ;  /* 0x000000ffff0c7224 */ /* 0x000fc800078e000b */
[----:B------:R-:W-:-:S08]  /*0820*/  IMAD.WIDE.U32.X R8, R15, R21, R12, P0 ;  /* 0x000000150f087225 */ /* 0x000fd000000e040c */
.L_x_5:
[-CC-:B------:R-:W-:Y:S01]  /*0830*/  SHF.R.U64 R25, R8, R0.reuse, R9.reuse ;  /* 0x0000000008197219 */ /* 0x180fe20000001209 */
[----:B------:R-:W0:Y:S01]  /*0840*/  LDC R12, c[0x0][0x618] ;  /* 0x00018600ff0c7b82 */ /* 0x000e220000000800 */
[----:B------:R-:W-:Y:S01]  /*0850*/  SHF.R.U32.HI R7, RZ, R0, R9 ;  /* 0x00000000ff077219 */ /* 0x000fe20000011609 */
[----:B------:R-:W-:Y:S01]  /*0860*/  ULDC UR4, c[0x0][0x150] ;  /* 0x0000540000047ab9 */ /* 0x000fe20000000800 */
[----:B------:R-:W-:Y:S02]  /*0870*/  IADD3 R11, P0, RZ, -R25, RZ ;  /* 0x80000019ff0b7210 */ /* 0x000fe40007f1e0ff */
[----:B------:R-:W-:-:S03]  /*0880*/  I2FP.F32.U32 R0, R6 ;  /* 0x0000000600007245 */ /* 0x000fc60000201000 */
[----:B------:R-:W1:Y:S01]  /*0890*/  LDC.64 R30, c[0x0][0x640] ;  /* 0x00019000ff1e7b82 */ /* 0x000e620000000a00 */
[----:B------:R-:W-:Y:S02]  /*08a0*/  IMAD.X R13, RZ, RZ, ~R7, P0 ;  /* 0x000000ffff0d7224 */ /* 0x000fe400000e0e07 */
[----:B------:R-:W-:Y:S01]  /*08b0*/  FMUL R0, R0, UR4 ;  /* 0x0000000400007c20 */ /* 0x000fe20008400000 */
[----:B------:R-:W-:Y:S01]  /*08c0*/  IMAD.WIDE.U32 R8, R11, R22, R16 ;  /* 0x000000160b087225 */ /* 0x000fe200078e0010 */
[----:B------:R-:W-:-:S03]  /*08d0*/  ULDC UR4, c[0x0][0x154] ;  /* 0x0000550000047ab9 */ /* 0x000fc60000000800 */
[----:B------:R-:W-:Y:S01]  /*08e0*/  IMAD R10, R13, R22, RZ ;  /* 0x000000160d0a7224 */ /* 0x000fe200078e02ff */
[----:B------:R-:W2:Y:S01]  /*08f0*/  LDC R7, c[0x0][0x144] ;  /* 0x00005100ff077b82 */ /* 0x000ea20000000800 */
[----:B------:R-:W3:Y:S02]  /*0900*/  F2I.U32.TRUNC.NTZ R0, R0 ;  /* 0x0000000000007305 */ /* 0x000ee4000020f000 */
[----:B------:R-:W-:-:S04]  /*0910*/  IMAD R11, R11, R23, R10 ;  /* 0x000000170b0b7224 */ /* 0x000fc800078e020a */
[----:B------:R-:W-:Y:S01]  /*0920*/  IMAD.IADD R9, R9, 0x1, R11 ;  /* 0x0000000109097824 */ /* 0x000fe200078e020b */
[----:B------:R-:W4:Y:S01]  /*0930*/  LDC R24, c[0x0][0x608] ;  /* 0x00018200ff187b82 */ /* 0x000f220000000800 */
[----:B------:R-:W-:-:S03]  /*0940*/  IMAD.MOV.U32 R11, RZ, RZ, -0x1 ;  /* 0xffffffffff0b7424 */ /* 0x000fc600078e00ff */
[-CC-:B0-----:R-:W-:Y:S02]  /*0950*/  SHF.R.U64 R22, R8, R12.reuse, R9.reuse ;  /* 0x0000000c08167219 */ /* 0x181fe40000001209 */
[----:B------:R-:W-:Y:S02]  /*0960*/  I2FP.F32.U32 R8, R5 ;  /* 0x0000000500087245 */ /* 0x000fe40000201000 */
[----:B------:R-:W0:Y:S01]  /*0970*/  LDC R28, c[0x0][0x658] ;  /* 0x00019600ff1c7b82 */ /* 0x000e220000000800 */
[----:B-1----:R-:W-:Y:S01]  /*0980*/  ISETP.NE.U32.AND P0, PT, R30, RZ, PT ;  /* 0x000000ff1e00720c */ /* 0x002fe20003f05070 */
[----:B---3--:R-:W-:Y:S02]  /*0990*/  IMAD.MOV R10, RZ, RZ, -R0 ;  /* 0x000000ffff0a7224 */ /* 0x008fe400078e0a00 */
[----:B------:R-:W-:Y:S01]  /*09a0*/  FMUL R8, R8, UR4 ;  /* 0x0000000408087c20 */ /* 0x000fe20008400000 */
[----:B------:R-:W-:Y:S02]  /*09b0*/  SHF.R.U32.HI R9, RZ, R12, R9 ;  /* 0x0000000cff097219 */ /* 0x000fe40000011609 */
[----:B------:R-:W-:Y:S01]  /*09c0*/  ISETP.NE.AND.EX P0, PT, R31, RZ, PT, P0 ;  /* 0x000000ff1f00720c */ /* 0x000fe20003f05300 */
[----:B------:R1:W3:Y:S01]  /*09d0*/  F2I.U32.TRUNC.NTZ R15, R8 ;  /* 0x00000008000f7305 */ /* 0x0002e2000020f000 */
[----:B------:R-:W1:Y:S01]  /*09e0*/  LDC R20, c[0x0][0x148] ;  /* 0x00005200ff147b82 */ /* 0x000e620000000800 */
[----:B--2---:R-:W-:-:S07]  /*09f0*/  IMAD R0, R7, R10, R6 ;  /* 0x0000000a07007224 */ /* 0x004fce00078e0206 */
[----:B------:R-:W2:Y:S01]  /*0a00*/  LDC R26, c[0x0][0x600] ;  /* 0x00018000ff1a7b82 */ /* 0x000ea20000000800 */
[-CC-:B----4-:R-:W-:Y:S02]  /*0a10*/  SHF.R.U64 R32, R22, R24.reuse, R9.reuse ;  /* 0x0000001816207219 */ /* 0x190fe40000001209 */
[----:B------:R-:W-:Y:S01]  /*0a20*/  SHF.R.U32.HI R7, RZ, R24, R9 ;  /* 0x00000018ff077219 */ /* 0x000fe20000011609 */
[----:B------:R-:W-:-:S04]  /*0a30*/  IMAD.MOV.U32 R9, RZ, RZ, 0x1 ;  /* 0x00000001ff097424 */ /* 0x000fc800078e00ff */
[----:B------:R-:W4:Y:S01]  /*0a40*/  LDC R21, c[0x0][0x648] ;  /* 0x00019200ff157b82 */ /* 0x000f220000000800 */
[-C--:B0-----:R-:W-:Y:S02]  /*0a50*/  SHF.L.U32 R6, R11, R28.reuse, RZ ;  /* 0x0000001c0b067219 */ /* 0x081fe400000006ff */
[--C-:B------:R-:W-:Y:S02]  /*0a60*/  SHF.R.U64 R24, R32, R28, R7.reuse ;  /* 0x0000001c20187219 */ /* 0x100fe40000001207 */
[----:B------:R-:W-:Y:S02]  /*0a70*/  LOP3.LUT R13, RZ, R6, RZ, 0x33, !PT ;  /* 0x00000006ff0d7212 */ /* 0x000fe400078e33ff */
[-C--:B------:R-:W-:Y:S01]  /*0a80*/  SHF.R.U32.HI R7, RZ, R28.reuse, R7 ;  /* 0x0000001cff077219 */ /* 0x080fe20000011607 */
[----:B------:R-:W0:Y:S01]  /*0a90*/  LDC R23, c[0x0][0x638] ;  /* 0x00018e00ff177b82 */ /* 0x000e220000000800 */
[----:B------:R-:W-:Y:S01]  /*0aa0*/  SHF.L.U32 R12, R9, R28, RZ ;  /* 0x0000001c090c7219 */ /* 0x000fe200000006ff */
[----:B------:R-:W-:-:S06]  /*0ab0*/  IMAD.MOV.U32 R6, RZ, RZ, R24 ;  /* 0x000000ffff067224 */ /* 0x000fcc00078e0018 */
[----:B------:R-:W0:Y:S01]  /*0ac0*/  LDC R121, c[0x0][0x610] ;  /* 0x00018400ff797b82 */ /* 0x000e220000000800 */
[----:B-1-3--:R-:W-:Y:S05]  /*0ad0*/  @!P0 BRA `(.L_x_6) ;  /* 0x0000000000288947 */ /* 0x00afea0003800000 */
[----:B------:R-:W1:Y:S02]  /*0ae0*/  LDC R11, c[0x0][0x64c] ;  /* 0x00019300ff0b7b82 */ /* 0x000e640000000800 */
[----:B-1----:R-:W-:-:S05]  /*0af0*/  IADD3 R11, P0, R24, R11, RZ ;  /* 0x0000000b180b7210 */ /* 0x002fca0007f1e0ff */
        /* <DEDUP_REMOVED lines=8> */
.L_x_6:
[----:B----4-:R-:W-:Y:S01]  /*0b80*/  SHF.R.U64 R6, R6, R21, R7 ;  /* 0x0000001506067219 */ /* 0x010fe20000001207 */
[----:B--2---:R-:W-:Y:S01]  /*0b90*/  VIADD R7, R26, 0xffffffff ;  /* 0xffffffff1a077836 */ /* 0x004fe20000000000 */
[----:B------:R-:W-:Y:S01]  /*0ba0*/  LOP3.LUT R13, R32, R13, RZ, 0xc0, !PT ;  /* 0x0000000d200d7212 */ /* 0x000fe200078ec0ff */
[----:B------:R-:W-:Y:S02]  /*0bb0*/  IMAD.MOV R15, RZ, RZ, -R15 ;  /* 0x000000ffff0f7224 */ /* 0x000fe400078e0a0f */
[----:B------:R-:W-:Y:S02]  /*0bc0*/  IMAD.MOV R8, RZ, RZ, -R6 ;  /* 0x000000ffff087224 */ /* 0x000fe400078e0a06 */
[----:B------:R-:W-:Y:S01]  /*0bd0*/  IMAD R13, R12, R6, R13 ;  /* 0x000000060c0d7224 */ /* 0x000fe200078e020d */
[----:B------:R-:W-:Y:S01]  /*0be0*/  LOP3.LUT R6, R22, R7, RZ, 0xc0, !PT ;  /* 0x0000000716067212 */ /* 0x000fe200078ec0ff */
[----:B------:R-:W-:Y:S02]  /*0bf0*/  @P3 IMAD R0, R20, R15, R5 ;  /* 0x0000000f14003224 */ /* 0x000fe400078e0205 */
[----:B0-----:R-:W-:-:S02]  /*0c00*/  IMAD R5, R8, R23, R24 ;  /* 0x0000001708057224 */ /* 0x001fc400078e0218 */
[----:B------:R-:W-:Y:S02]  /*0c10*/  IMAD R121, R13, R121, R0 ;  /* 0x000000790d797224 */ /* 0x000fe400078e0200 */
[----:B------:R-:W-:Y:S02]  /*0c20*/  IMAD R6, R5, R26, R6 ;  /* 0x0000001a05067224 */ /* 0x000fe400078e0206 */
[----:B------:R-:W-:Y:S02]  /*0c30*/  IMAD.MOV.U32 R0, RZ, RZ, 0x1 ;  /* 0x00000001ff007424 */ /* 0x000fe400078e00ff */
[----:B------:R-:W-:Y:S01]  /*0c40*/  IMAD.MOV.U32 R19, RZ, RZ, R25 ;  /* 0x000000ffff137224 */ /* 0x000fe200078e0019 */
[----:B------:R-:W-:Y:S02]  /*0c50*/  SEL R120, R6, R121, !P3 ;  /* 0x0000007906787207 */ /* 0x000fe40005800000 */
[----:B------:R-:W-:-:S07]  /*0c60*/  SEL R121, R121, R6, !P3 ;  /* 0x0000000679797207 */ /* 0x000fce0005800000 */
.L_x_4:
[----:B------:R-:W-:-:S08]  /*0c70*/  NOP ;  /* 0x0000000000007918 */ /* 0x000fd00000000000 */
[----:B------:R-:W0:Y:S02]  /*0c80*/  USETMAXREG.TRY_ALLOC.CTAPOOL UP0, 0xe8 ;  /* 0x000000e8000079c8 */ /* 0x000e240008000600 */
[----:B0-----:R-:W-:-:S13]  /*0c90*/  PLOP3.LUT P0, PT, PT, PT, UP0, 0x80, 0x0 ;  /* 0x000000000000781c */ /* 0x001fda0003f0f008 */
[----:B------:R-:W-:Y:S05]  /*0ca0*/  @!P0 BRA `(.L_x_4) ;  /* 0xfffffffc00f08947 */ /* 0x000fea000383ffff */
[----:B------:R-:W-:Y:S01]  /*0cb0*/  ULDC.64 UR4, c[0x0][0x598] ;  /* 0x0001660000047ab9 */ /* 0x000fe20000000a00 */
[----:B------:R-:W-:Y:S01]  /*0cc0*/  ULDC.64 UR38, c[0x0][0x208] ;  /* 0x0000820000267ab9 */ /* 0x000fe20000000a00 */
[----:B------:R-:W-:-:S04]  /*0cd0*/  ISETP.NE.U32.AND P0, PT, RZ, UR4, PT ;  /* 0x00000004ff007c0c */ /* 0x000fc8000bf05070 */
[----:B------:R-:W-:-:S13]  /*0ce0*/  ISETP.NE.AND.EX P0, PT, RZ, UR5, PT, P0 ;  /* 0x00000005ff007c0c */ /* 0x000fda000bf05300 */
[----:B------:R-:W-:Y:S05]  /*0cf0*/  @!P0 BRA `(.L_x_7) ;  /* 0x00000000001c8947 */ /* 0x000fea0003800000 */
[----:B------:R-:W0:Y:S02]  /*0d00*/  LDC.64 R6, c[0x0][0x598] ;  /* 0x00016600ff067b82 */ /* 0x000e240000000a00 */
[----:B0-----:R-:W2:Y:S02]  /*0d10*/  LDG.E.64 R6, desc[UR38][R6.64] ;  /* 0x0000002606067981 */ /* 0x001ea4000c1e1b00 */
[----:B--2---:R-:W-:-:S04]  /*0d20*/  ISETP.NE.U32.AND P0, PT, R6, RZ, PT ;  /* 0x000000ff0600720c */ /* 0x004fc80003f05070 */
[----:B------:R-:W-:-:S13]  /*0d30*/  ISETP.NE.AND.EX P0, PT, R7, RZ, PT, P0 ;  /* 0x000000ff0700720c */ /* 0x000fda0003f05300 */
[----:B------:R-:W-:Y:S05]  /*0d40*/  @!P0 BRA `(.L_x_7) ;  /* 0x0000000000088947 */ /* 0x000fea0003800000 */
[----:B------:R0:W5:Y:S01]  /*0d50*/  LD.E R122, desc[UR38][R6.64] ;  /* 0x00000026067a7980 */ /* 0x000162000c101900 */
[----:B------:R-:W-:Y:S05]  /*0d60*/  BRA `(.L_x_8) ;  /* 0x0000000000247947 */ /* 0x000fea0003800000 */
.L_x_7:
[----:B------:R-:W-:Y:S02]  /*0d70*/  ULDC.64 UR4, c[0x0][0x588] ;  /* 0x0001620000047ab9 */ /* 0x000fe40000000a00 */
[----:B------:R-:W-:-:S04]  /*0d80*/  ISETP.NE.U32.AND P0, PT, RZ, UR4, PT ;  /* 0x00000004ff007c0c */ /* 0x000fc8000bf05070 */
[----:B------:R-:W-:-:S13]  /*0d90*/  ISETP.NE.AND.EX P0, PT, RZ, UR5, PT, P0 ;  /* 0x00000005ff007c0c */ /* 0x000fda000bf05300 */
[----:B------:R-:W-:Y:S05]  /*0da0*/  @!P0 BRA `(.L_x_9) ;  /* 0x00000000000c8947 */ /* 0x000fea0003800000 */
[----:B------:R-:W0:Y:S02]  /*0db0*/  LDC.64 R122, c[0x0][0x588] ;  /* 0x00016200ff7a7b82 */ /* 0x000e240000000a00 */
[----:B0-----:R1:W5:Y:S01]  /*0dc0*/  LDG.E R122, desc[UR38][R122.64] ;  /* 0x000000267a7a7981 */ /* 0x001362000c1e1900 */
[----:B------:R-:W-:Y:S05]  /*0dd0*/  BRA `(.L_x_8) ;  /* 0x0000000000087947 */ /* 0x000fea0003800000 */
.L_x_9:
[----:B------:R-:W-:Y:S02]  /*0de0*/  ULDC UR4, c[0x0][0x580] ;  /* 0x0001600000047ab9 */ /* 0x000fe40000000800 */
[----:B------:R-:W-:-:S07]  /*0df0*/  IMAD.U32 R122, RZ, RZ, UR4 ;  /* 0x00000004ff7a7e24 */ /* 0x000fce000f8e00ff */
.L_x_8:
[----:B------:R-:W-:Y:S02]  /*0e00*/  ULDC.64 UR4, c[0x0][0x5a0] ;  /* 0x0001680000047ab9 */ /* 0x000fe40000000a00 */
[----:B------:R-:W-:-:S04]  /*0e10*/  ISETP.NE.U32.AND P0, PT, RZ, UR4, PT ;  /* 0x00000004ff007c0c */ /* 0x000fc8000bf05070 */
[----:B------:R-:W-:-:S13]  /*0e20*/  ISETP.NE.AND.EX P0, PT, RZ, UR5, PT, P0 ;  /* 0x00000005ff007c0c */ /* 0x000fda000bf05300 */
[----:B------:R-:W-:Y:S05]  /*0e30*/  @!P0 BRA `(.L_x_10) ;  /* 0x00000000001c8947 */ /* 0x000fea0003800000 */
[----:B0-----:R-:W0:Y:S02]  /*0e40*/  LDC.64 R6, c[0x0][0x5a0] ;  /* 0x00016800ff067b82 */ /* 0x001e240000000a00 */
[----:B0-----:R-:W2:Y:S02]  /*0e50*/  LDG.E.64 R6, desc[UR38][R6.64] ;  /* 0x0000002606067981 */ /* 0x001ea4000c1e1b00 */
[----:B--2---:R-:W-:-:S04]  /*0e60*/  ISETP.NE.U32.AND P0, PT, R6, RZ, PT ;  /* 0x000000ff0600720c */ /* 0x004fc80003f05070 */
[----:B------:R-:W-:-:S13]  /*0e70*/  ISETP.NE.AND.EX P0, PT, R7, RZ, PT, P0 ;  /* 0x000000ff0700720c */ /* 0x000fda0003f05300 */
[----:B------:R-:W-:Y:S05]  /*0e80*/  @!P0 BRA `(.L_x_10) ;  /* 0x0000000000088947 */ /* 0x000fea0003800000 */
[----:B-1----:R0:W5:Y:S01]  /*0e90*/  LD.E R123, desc[UR38][R6.64] ;  /* 0x00000026067b7980 */ /* 0x002162000c101900 */
[----:B------:R-:W-:Y:S05]  /*0ea0*/  BRA `(.L_x_11) ;  /* 0x0000000000247947 */ /* 0x000fea0003800000 */
.L_x_10:
[----:B------:R-:W-:Y:S02]  /*0eb0*/  ULDC.64 UR4, c[0x0][0x590] ;  /* 0x0001640000047ab9 */ /* 0x000fe40000000a00 */
[----:B------:R-:W-:-:S04]  /*0ec0*/  ISETP.NE.U32.AND P0, PT, RZ, UR4, PT ;  /* 0x00000004ff007c0c */ /* 0x000fc8000bf05070 */
[----:B------:R-:W-:-:S13]  /*0ed0*/  ISETP.NE.AND.EX P0, PT, RZ, UR5, PT, P0 ;  /* 0x00000005ff007c0c */ /* 0x000fda000bf05300 */
[----:B------:R-:W-:Y:S05]  /*0ee0*/  @!P0 BRA `(.L_x_12) ;  /* 0x00000000000c8947 */ /* 0x000fea0003800000 */
[----:B0-----:R-:W1:Y:S02]  /*0ef0*/  LDC.64 R6, c[0x0][0x590] ;  /* 0x00016400ff067b82 */ /* 0x001e640000000a00 */
[----:B-1----:R1:W5:Y:S01]  /*0f00*/  LDG.E R123, desc[UR38][R6.64] ;  /* 0x00000026067b7981 */ /* 0x002362000c1e1900 */
[----:B------:R-:W-:Y:S05]  /*0f10*/  BRA `(.L_x_11) ;  /* 0x0000000000087947 */ /* 0x000fea0003800000 */
.L_x_12:
[----:B------:R-:W-:Y:S02]  /*0f20*/  ULDC UR4, c[0x0][0x584] ;  /* 0x0001610000047ab9 */ /* 0x000fe40000000800 */
[----:B-1----:R-:W-:-:S07]  /*0f30*/  IMAD.U32 R123, RZ, RZ, UR4 ;  /* 0x00000004ff7b7e24 */ /* 0x002fce000f8e00ff */
.L_x_11:
[----:B------:R-:W-:-:S13]  /*0f40*/  LOP3.LUT P0, RZ, R0, 0xff, RZ, 0xc0, !PT ;  /* 0x000000ff00ff7812 */ /* 0x000fda000780c0ff */
[----:B------:R-:W-:Y:S05]  /*0f50*/  @!P0 EXIT ;  /* 0x000000000000894d */ /* 0x000fea0003800000 */
[----:B------:R-:W2:Y:S01]  /*0f60*/  LDC R125, c[0x0][0x658] ;  /* 0x00019600ff7d7b82 */ /* 0x000ea20000000800 */
[----:B------:R-:W-:Y:S01]  /*0f70*/  ULDC.64 UR6, c[0x0][0x288] ;  /* 0x0000a20000067ab9 */ /* 0x000fe20000000a00 */
[----:B------:R-:W-:Y:S01]  /*0f80*/  LOP3.LUT R14, R14, 0x1, RZ, 0xc0, !PT ;  /* 0x000000010e0e7812 */ /* 0x000fe200078ec0ff */
[----:B------:R-:W-:Y:S01]  /*0f90*/  UIADD3 UR4, UR7, 0x7f, URZ ;  /* 0x0000007f07047890 */ /* 0x000fe2000fffe03f */
[----:B------:R-:W-:Y:S01]  /*0fa0*/  SHF.R.U32.HI R0, RZ, 0x2, R3 ;  /* 0x00000002ff007819 */ /* 0x000fe20000011603 */
[----:B------:R-:W-:Y:S01]  /*0fb0*/  IMAD.U32 R5, RZ, RZ, UR6 ;  /* 0x00000006ff057e24 */ /* 0x000fe2000f8e00ff */
[----:B------:R-:W-:Y:S01]  /*0fc0*/  SHF.R.U32.HI R4, RZ, 0x1, R4 ;  /* 0x00000001ff047819 */ /* 0x000fe20000011604 */
[----:B------:R-:W-:Y:S01]  /*0fd0*/  USHF.R.S32.HI UR5, URZ, 0x1f, UR4 ;  /* 0x0000001f3f057899 */ /* 0x000fe20008011404 */
[----:B------:R-:W-:Y:S01]  /*0fe0*/  LOP3.LUT R124, R3, 0x3, RZ, 0xc0, !PT ;  /* 0x00000003037c7812 */ /* 0x000fe200078ec0ff */
[----:B01----:R-:W-:Y:S01]  /*0ff0*/  IMAD.SHL.U32 R7, R14, 0x40, RZ ;  /* 0x000000400e077824 */ /* 0x003fe200078e00ff */
[----:B------:R-:W-:Y:S01]  /*1000*/  LOP3.LUT R0, R0, 0x7, RZ, 0xc0, !PT ;  /* 0x0000000700007812 */ /* 0x000fe200078ec0ff */
[----:B------:R-:W-:Y:S01]  /*1010*/  ULEA.HI UR5, UR5, UR4, URZ, 0x7 ;  /* 0x0000000405057291 */ /* 0x000fe2000f8f383f */
[----:B------:R-:W-:Y:S01]  /*1020*/  LOP3.LUT R23, R4, 0x30, RZ, 0xc0, !PT ;  /* 0x0000003004177812 */ /* 0x000fe200078ec0ff */
[----:B------:R-:W-:Y:S01]  /*1030*/  IMAD R124, R124, -0x2, R5 ;  /* 0xfffffffe7c7c7824 */ /* 0x000fe200078e0205 */
[--C-:B------:R-:W-:Y:S01]  /*1040*/  LOP3.LUT R22, R7, 0x40, R0.reuse, 0xe2, !PT ;  /* 0x0000004007167812 */ /* 0x100fe200078ee200 */
[----:B------:R-:W-:Y:S01]  /*1050*/  USHF.R.S32.HI UR43, URZ, 0x7, UR5 ;  /* 0x000000073f2b7899 */ /* 0x000fe20008011405 */
[-C--:B------:R-:W-:Y:S01]  /*1060*/  IADD3 R5, RZ, -R23.reuse, -R0 ;  /* 0x80000017ff057210 */ /* 0x080fe20007ffe800 */
[----:B------:R-:W-:Y:S01]  /*1070*/  IMAD.MOV.U32 R0, RZ, RZ, -0x1 ;  /* 0xffffffffff007424 */ /* 0x000fe200078e00ff */
[C---:B------:R-:W-:Y:S01]  /*1080*/  LOP3.LUT R127, R3.reuse, 0x80, RZ, 0xc0, !PT ;  /* 0x00000080037f7812 */ /* 0x040fe200078ec0ff */
[----:B------:R-:W-:Y:S01]  /*1090*/  UISETP.LT.AND UP0, UPT, UR43, 0x1, UPT ;  /* 0x000000012b00788c */ /* 0x000fe2000bf01270 */
[----:B------:R-:W-:Y:S01]  /*10a0*/  IMAD.MOV.U32 R4, RZ, RZ, 0x1 ;  /* 0x00000001ff047424 */ /* 0x000fe200078e00ff */
[----:B------:R-:W-:Y:S01]  /*10b0*/  ULDC UR4, c[0x0][0x284] ;  /* 0x0000a10000047ab9 */ /* 0x000fe20000000800 */
[----:B------:R-:W-:Y:S01]  /*10c0*/  IMAD R5, R14, -0x40, R5 ;  /* 0xffffffc00e057824 */ /* 0x000fe200078e0205 */
[----:B------:R-:W-:Y:S01]  /*10d0*/  LOP3.LUT R22, R22, R23, RZ, 0xfc, !PT ;  /* 0x0000001716167212 */ /* 0x000fe200078efcff */
[----:B------:R-:W-:Y:S01]  /*10e0*/  USEL UR44, UR43, 0x1, UP0 ;  /* 0x000000012b2c7887 */ /* 0x000fe20008000000 */
[-C--:B--2---:R-:W-:Y:S01]  /*10f0*/  SHF.L.U32 R0, R0, R125.reuse, RZ ;  /* 0x0000007d00007219 */ /* 0x084fe200000006ff */
[----:B------:R-:W-:Y:S01]  /*1100*/  IMAD.SHL.U32 R126, R3, 0x2, RZ ;  /* 0x00000002037e7824 */ /* 0x000fe200078e00ff */
[----:B------:R-:W-:Y:S01]  /*1110*/  SHF.L.U32 R125, R4, R125, RZ ;  /* 0x0000007d047d7219 */ /* 0x000fe200000006ff */
[----:B------:R-:W-:Y:S01]  /*1120*/  VIADD R129, R5, UR4 ;  /* 0x0000000405817c36 */ /* 0x000fe20008000000 */
[----:B------:R-:W-:Y:S01]  /*1130*/  SHF.R.U32.HI R127, RZ, 0x7, R127 ;  /* 0x00000007ff7f7819 */ /* 0x000fe2000001167f */
[----:B------:R-:W-:Y:S01]  /*1140*/  IMAD.MOV.U32 R23, RZ, RZ, RZ ;  /* 0x000000ffff177224 */ /* 0x000fe200078e00ff */
[----:B------:R-:W-:Y:S01]  /*1150*/  LOP3.LUT R128, RZ, R0, RZ, 0x33, !PT ;  /* 0x00000000ff807212 */ /* 0x000fe200078e33ff */
[----:B------:R-:W-:Y:S01]  /*1160*/  UIADD3 UR44, UR43, -UR44, URZ ;  /* 0x8000002c2b2c7290 */ /* 0x000fe2000fffe03f */
[----:B------:R-:W-:Y:S01]  /*1170*/  UMOV UR40, URZ ;  /* 0x0000003f00287c82 */ /* 0x000fe20008000000 */
[----:B------:R-:W-:-:S10]  /*1180*/  UMOV UR41, URZ ;  /* 0x0000003f00297c82 */ /* 0x000fd40008000000 */
.L_x_226:
[----:B0-----:R-:W0:Y:S01]  /*1190*/  SHFL.IDX PT, R0, R127, RZ, 0x1f ;  /* 0x00001fff7f007589 */ /* 0x001e2200000e0000 */
[----:B-1----:R-:W1:Y:S01]  /*11a0*/  S2UR UR7, SR_CgaCtaId ;  /* 0x00000000000779c3 */ /* 0x002e620000008800 */
[----:B------:R-:W-:Y:S01]  /*11b0*/  UMOV UR6, 0x400 ;  /* 0x0000040000067882 */ /* 0x000fe20000000000 */
[----:B0-----:R-:W-:Y:S01]  /*11c0*/  R2UR UR4, R0 ;  /* 0x00000000000472ca */ /* 0x001fe200000e0000 */
[----:B-1----:R-:W-:-:S12]  /*11d0*/  ULEA UR6, UR7, UR6, 0x18 ;  /* 0x0000000607067291 */ /* 0x002fd8000f8ec03f */
[----:B------:R-:W-:-:S04]  /*11e0*/  ULEA.HI UR5, UR4, UR4, URZ, 0x1 ;  /* 0x0000000404057291 */ /* 0x000fc8000f8f083f */
[----:B------:R-:W-:-:S04]  /*11f0*/  ULOP3.LUT UR5, UR5, 0x7fffe, URZ, 0xc0, !UPT ;  /* 0x0007fffe05057892 */ /* 0x000fc8000f8ec03f */
[----:B------:R-:W-:-:S03]  /*1200*/  UIADD3 UR5, UR4, -UR5, URZ ;  /* 0x8000000504057290 */ /* 0x000fc6000fffe03f */
[----:B------:R-:W-:Y:S01]  /*1210*/  ULDC UR4, c[0x0][0x28c] ;  /* 0x0000a30000047ab9 */ /* 0x000fe20000000800 */
[----:B------:R-:W-:Y:S01]  /*1220*/  ULEA UR5, UR5, UR6, 0xd ;  /* 0x0000000605057291 */ /* 0x000fe2000f8e683f */
[----:B------:R-:W-:-:S03]  /*1230*/  ISETP.LT.AND P0, PT, RZ, UR4, PT ;  /* 0x00000004ff007c0c */ /* 0x000fc6000bf01270 */
[----:B------:R-:W-:-:S04]  /*1240*/  UIADD3 UR5, UR5, 0x100, URZ ;  /* 0x0000010005057890 */ /* 0x000fc8000fffe03f */
[----:B------:R-:W-:-:S04]  /*1250*/  USHF.R.U32.HI UR5, URZ, 0x4, UR5 ;  /* 0x000000043f057899 */ /* 0x000fc80008011605 */
[----:B------:R-:W-:-:S04]  /*1260*/  ULOP3.LUT UR5, UR5, 0x3fff, URZ, 0xc0, !UPT ;  /* 0x00003fff05057892 */ /* 0x000fc8000f8ec03f */
[----:B------:R-:W-:Y:S01]  /*1270*/  ULOP3.LUT UR45, UR5, 0x10000, URZ, 0xfc, !UPT ;  /* 0x00010000052d7892 */ /* 0x000fe2000f8efc3f */
[----:B----4-:R-:W-:Y:S11]  /*1280*/  @P0 BRA `(.L_x_13) ;  /* 0x0000000000400947 */ /* 0x010ff60003800000 */
[----:B------:R-:W-:Y:S01]  /*1290*/  MOV R0, 0x0 ;  /* 0x0000000000007802 */ /* 0x000fe20000000f00 */
[----:B------:R-:W-:Y:S01]  /*12a0*/  ULDC.64 UR4, c[0x4][0x68] ;  /* 0x01001a0000047ab9 */ /* 0x000fe20000000a00 */
[----:B------:R-:W-:Y:S01]  /*12b0*/  ULDC.64 UR6, c[0x4][0x8] ;  /* 0x0100020000067ab9 */ /* 0x000fe20000000a00 */
[----:B------:R-:W-:Y:S01]  /*12c0*/  IMAD.U32 R4, RZ, RZ, UR4 ;  /* 0x00000004ff047e24 */ /* 0x000fe2000f8e00ff */
[----:B------:R0:W1:Y:S01]  /*12d0*/  LDC.64 R14, c[0x4][R0] ;  /* 0x01000000000e7b82 */ /* 0x0000620000000a00 */
[----:B------:R-:W-:Y:S01]  /*12e0*/  IMAD.U32 R5, RZ, RZ, UR5 ;  /* 0x00000005ff057e24 */ /* 0x000fe2000f8e00ff */
[----:B------:R-:W-:Y:S01]  /*12f0*/  ULDC.64 UR4, c[0x4][0x70] ;  /* 0x01001c0000047ab9 */ /* 0x000fe20000000a00 */
[----:B------:R-:W-:Y:S02]  /*1300*/  IMAD.U32 R10, RZ, RZ, UR6 ;  /* 0x00000006ff0a7e24 */ /* 0x000fe4000f8e00ff */
[----:B------:R-:W-:Y:S02]  /*1310*/  IMAD.U32 R6, RZ, RZ, UR4 ;  /* 0x00000004ff067e24 */ /* 0x000fe4000f8e00ff */
[----:B------:R-:W-:-:S02]  /*1320*/  IMAD.U32 R7, RZ, RZ, UR5 ;  /* 0x00000005ff077e24 */ /* 0x000fc4000f8e00ff */
[----:B------:R-:W-:Y:S02]  /*1330*/  IMAD.U32 R11, RZ, RZ, UR7 ;  /* 0x00000007ff0b7e24 */ /* 0x000fe4000f8e00ff */
[----:B------:R-:W-:Y:S02]  /*1340*/  IMAD.MOV.U32 R8, RZ, RZ, 0x1e1 ;  /* 0x000001e1ff087424 */ /* 0x000fe400078e00ff */
[----:B------:R-:W-:Y:S02]  /*1350*/  IMAD.MOV.U32 R12, RZ, RZ, 0x1 ;  /* 0x00000001ff0c7424 */ /* 0x000fe400078e00ff */
[----:B0-----:R-:W-:-:S07]  /*1360*/  IMAD.MOV.U32 R13, RZ, RZ, RZ ;  /* 0x000000ffff0d7224 */ /* 0x001fce00078e00ff */
[----:B------:R-:W-:-:S07]  /*1370*/  LEPC R20, `(.L_x_13) ;  /* 0x000000001014794e */ /* 0x000fce0000000000 */
[----:B-1---5:R-:W-:Y:S05]  /*1380*/  CALL.ABS.NOINC R14 ;  /* 0x000000000e007343 */ /* 0x022fea0003c00000 */
.L_x_13:
[----:B------:R-:W-:-:S04]  /*1390*/  LOP3.LUT R0, R18, 0x1, RZ, 0xfc, !PT ;  /* 0x0000000112007812 */ /* 0x000fc800078efcff */
[----:B------:R-:W-:-:S13]  /*13a0*/  ISETP.NE.AND P0, PT, R0, 0x3, PT ;  /* 0x000000030000780c */ /* 0x000fda0003f05270 */
[----:B------:R-:W-:Y:S05]  /*13b0*/  @!P0 BRA `(.L_x_14) ;  /* 0x0000000000048947 */ /* 0x000fea0003800000 */
[----:B------:R-:W-:Y:S01]  /*13c0*/  BPT.TRAP 0x1 ;  /* 0x000000040000795c */ /* 0x000fe20000300000 */
.L_x_14:
[----:B------:R-:W0:Y:S01]  /*13d0*/  S2UR UR5, SR_CgaCtaId ;  /* 0x00000000000579c3 */ /* 0x000e220000008800 */
[----:B------:R-:W-:Y:S01]  /*13e0*/  UMOV UR4, 0x400 ;  /* 0x0000040000047882 */ /* 0x000fe20000000000 */
[----:B------:R-:W-:Y:S02]  /*13f0*/  IMAD.U32 R0, RZ, RZ, UR40 ;  /* 0x00000028ff007e24 */ /* 0x000fe4000f8e00ff */
[----:B------:R-:W-:-:S03]  /*1400*/  IMAD.U32 R3, RZ, RZ, UR41 ;  /* 0x00000029ff037e24 */ /* 0x000fc6000f8e00ff */
[----:B------:R-:W-:Y:S01]  /*1410*/  SHF.L.U32 R0, R0, 0x1f, RZ ;  /* 0x0000001f00007819 */ /* 0x000fe200000006ff */
[----:B0-----:R-:W-:-:S06]  /*1420*/  ULEA UR4, UR5, UR4, 0x18 ;  /* 0x0000000405047291 */ /* 0x001fcc000f8ec03f */
[----:B------:R-:W-:-:S04]  /*1430*/  IMAD.U32 R6, RZ, RZ, UR4 ;  /* 0x00000004ff067e24 */ /* 0x000fc8000f8e00ff */
[----:B------:R-:W-:-:S04]  /*1440*/  IMAD R3, R3, 0x8, R6 ;  /* 0x0000000803037824 */ /* 0x000fc800078e0206 */
[----:B------:R0:W1:Y:S01]  /*1450*/  SYNCS.PHASECHK.TRANS64.TRYWAIT P1, [R3+URZ], R0 ;  /* 0x00000000030075a7 */ /* 0x000062000802017f */
[----:B------:R-:W-:Y:S05]  /*1460*/  @!P0 BRA `(.L_x_15) ;  /* 0x0000000000048947 */ /* 0x000fea0003800000 */
[----:B------:R-:W-:Y:S01]  /*1470*/  BPT.TRAP 0x1 ;  /* 0x000000040000795c */ /* 0x000fe20000300000 */
.L_x_15:
[----:B------:R-:W-:-:S05]  /*1480*/  IMAD.U32 R4, RZ, RZ, UR44 ;  /* 0x0000002cff047e24 */ /* 0x000fca000f8e00ff */
[----:B------:R-:W-:Y:S01]  /*1490*/  ISETP.GE.AND P2, PT, R4, 0x1, PT ;  /* 0x000000010400780c */ /* 0x000fe20003f46270 */
[----:B-1----:R-:W-:-:S12]  /*14a0*/  @P1 BRA `(.L_x_16) ;  /* 0x0000000000081947 */ /* 0x002fd80003800000 */
[----:B------:R-:W1:Y:S02]  /*14b0*/  SYNCS.PHASECHK.TRANS64.TRYWAIT P1, [R3+URZ], R0 ;  /* 0x00000000030075a7 */ /* 0x000e64000802017f */
[----:B-1----:R-:W-:Y:S05]  /*14c0*/  @!P1 BRA `(.L_x_17) ;  /* 0x0000007000289947 */ /* 0x002fea0003800000 */
.L_x_16:
[----:B------:R-:W-:Y:S05]  /*14d0*/  WARPSYNC.ALL ;  /* 0x0000000000007948 */ /* 0x000fea0003800000 */
[----:B------:R-:W-:Y:S01]  /*14e0*/  R2UR UR4, R6 ;  /* 0x00000000060472ca */ /* 0x000fe200000e0000 */
[----:B------:R-:W-:Y:S01]  /*14f0*/  ULEA UR5, UR41, UR45, 0xa ;  /* 0x0000002d29057291 */ /* 0x000fe2000f8e503f */
[----:B------:R-:W-:Y:S01]  /*1500*/  WARPGROUP.ARRIVE ;  /* 0x00000000000079c5 */ /* 0x000fe20000000000 */
[----:B------:R-:W-:Y:S01]  /*1510*/  UMOV UR9, 0x40000040 ;  /* 0x4000004000097882 */ /* 0x000fe20000000000 */
[----:B------:R-:W-:-:S04]  /*1520*/  UMOV UR11, 0x40000040 ;  /* 0x40000040000b7882 */ /* 0x000fc80000000000 */
[----:B------:R-:W-:-:S05]  /*1530*/  UMOV UR8, UR5 ;  /* 0x0000000500087c82 */ /* 0x000fca0008000000 */
[----:B------:R-:W-:-:S04]  /*1540*/  UIADD3 UR4, UR4, 0x14100, URZ ;  /* 0x0001410004047890 */ /* 0x000fc8000fffe03f */
[----:B------:R-:W-:-:S04]  /*1550*/  USHF.R.U32.HI UR4, URZ, 0x4, UR4 ;  /* 0x000000043f047899 */ /* 0x000fc80008011604 */
[----:B------:R-:W-:-:S04]  /*1560*/  ULOP3.LUT UR4, UR4, 0x3fff, URZ, 0xc0, !UPT ;  /* 0x00003fff04047892 */ /* 0x000fc8000f8ec03f */
[----:B------:R-:W-:-:S04]  /*1570*/  ULOP3.LUT UR4, UR4, 0x10000, URZ, 0xfc, !UPT ;  /* 0x0001000004047892 */ /* 0x000fc8000f8efc3f */
[----:B------:R-:W-:-:S07]  /*1580*/  UIMAD UR6, UR41, 0x600, UR4 ;  /* 0x00000600290678a4 */ /* 0x000fce000f8e0204 */
[----:B------:R-:W-:Y:S02]  /*1590*/  UMOV UR10, UR6 ;  /* 0x00000006000a7c82 */ /* 0x000fe40008000000 */
[----:B------:R-:W-:Y:S01]  /*15a0*/  IGMMA.64x192x32.S8.S8 R24, gdesc[UR8], RZ, !UPT, gsb0 ;  /* 0x04e00000081879f1 */ /* 0x000fe2000c0410ff */
[----:B------:R-:W-:Y:S02]  /*15b0*/  UIADD3 UR8, UR5, 0x2, URZ ;  /* 0x0000000205087890 */ /* 0x000fe4000fffe03f */
[----:B------:R-:W-:Y:S01]  /*15c0*/  UIADD3 UR10, UR6, 0x2, URZ ;  /* 0x00000002060a7890 */ /* 0x000fe2000fffe03f */
[----:B------:R-:W-:Y:S01]  /*15d0*/  UMOV UR9, 0x40000040 ;  /* 0x4000004000097882 */ /* 0x000fe20000000000 */
[----:B------:R-:W-:Y:S01]  /*15e0*/  UMOV UR11, 0x40000040 ;  /* 0x40000040000b7882 */ /* 0x000fe20000000000 */
[----:B------:R-:W-:Y:S02]  /*15f0*/  WARPGROUP.DEPBAR.LE gsb0, 0x0 ;  /* 0x00008000000079c5 */ /* 0x000fe40000010000 */
[----:B------:R-:W-:-:S06]  /*1600*/  WARPGROUP.ARRIVE ;  /* 0x00000000000079c5 */ /* 0x000fcc0000000000 */
[----:B------:R-:W-:Y:S01]  /*1610*/  IGMMA.64x192x32.S8.S8 R24, gdesc[UR8], R24, gsb0 ;  /* 0x04e00000081879f1 */ /* 0x000fe20008041018 */
        /* <DEDUP_REMOVED lines=13> */
[----:B------:R-:W-:Y:S03]  /*16f0*/  IGMMA.64x192x32.S8.S8 R24, gdesc[UR8], R24, gsb0 ;  /* 0x04e00000081879f1 */ /* 0x000fe60008041018 */
[----:B------:R-:W-:Y:S02]  /*1700*/  WARPGROUP.DEPBAR.LE gsb0, 0x0 ;  /* 0x00008000000079c5 */ /* 0x000fe40000010000 */
[----:B------:R-:W-:Y:S05]  /*1710*/  @!P2 BRA `(.L_x_18) ;  /* 0x000000040024a947 */ /* 0x000fea0003800000 */
[----:B------:R-:W-:Y:S01]  /*1720*/  UIADD3 UR5, UR41, 0x1, URZ ;  /* 0x0000000129057890 */ /* 0x000fe2000fffe03f */
[----:B01----:R-:W-:Y:S02]  /*1730*/  IMAD.U32 R0, RZ, RZ, UR44 ;  /* 0x0000002cff007e24 */ /* 0x003fe4000f8e00ff */
[----:B------:R-:W-:Y:S01]  /*1740*/  IMAD.U32 R3, RZ, RZ, UR41 ;  /* 0x00000029ff037e24 */ /* 0x000fe2000f8e00ff */
[----:B------:R-:W-:-:S04]  /*1750*/  UISETP.NE.AND UP0, UPT, UR5, 0x5, UPT ;  /* 0x000000050500788c */ /* 0x000fc8000bf05270 */
[----:B------:R-:W-:Y:S02]  /*1760*/  USEL UR6, URZ, 0x1, UP0 ;  /* 0x000000013f067887 */ /* 0x000fe40008000000 */
[----:B------:R-:W-:Y:S02]  /*1770*/  USEL UR5, UR5, URZ, UP0 ;  /* 0x0000003f05057287 */ /* 0x000fe40008000000 */
[----:B------:R-:W-:-:S06]  /*1780*/  ULOP3.LUT UR6, UR40, UR6, URZ, 0x3c, !UPT ;  /* 0x0000000628067292 */ /* 0x000fcc000f8e3c3f */
[----:B------:R-:W-:-:S07]  /*1790*/  IMAD.U32 R7, RZ, RZ, UR6 ;  /* 0x00000006ff077e24 */ /* 0x000fce000f8e00ff */
.L_x_25:
[----:B0-----:R-:W-:Y:S05]  /*17a0*/  @!P0 BRA `(.L_x_19) ;  /* 0x0000000000048947 */ /* 0x001fea0003800000 */
[----:B------:R-:W-:Y:S01]  /*17b0*/  BPT.TRAP 0x1 ;  /* 0x000000040000795c */ /* 0x000fe20000300000 */
.L_x_19:
[----:B------:R-:W0:Y:S01]  /*17c0*/  S2UR UR7, SR_CgaCtaId ;  /* 0x00000000000779c3 */ /* 0x000e220000008800 */
[----:B------:R-:W-:Y:S01]  /*17d0*/  UMOV UR6, 0x400 ;  /* 0x0000040000067882 */ /* 0x000fe20000000000 */
[----:B------:R-:W-:Y:S01]  /*17e0*/  IMAD.U32 R5, RZ, RZ, UR5 ;  /* 0x00000005ff057e24 */ /* 0x000fe2000f8e00ff */
[----:B------:R-:W-:Y:S01]  /*17f0*/  SHF.L.U32 R4, R7, 0x1f, RZ ;  /* 0x0000001f07047819 */ /* 0x000fe200000006ff */
[----:B0-----:R-:W-:-:S06]  /*1800*/  ULEA UR6, UR7, UR6, 0x18 ;  /* 0x0000000607067291 */ /* 0x001fcc000f8ec03f */
[----:B------:R-:W-:-:S04]  /*1810*/  IMAD.U32 R6, RZ, RZ, UR6 ;  /* 0x00000006ff067e24 */ /* 0x000fc8000f8e00ff */
[----:B------:R-:W-:-:S04]  /*1820*/  IMAD R5, R5, 0x8, R6 ;  /* 0x0000000805057824 */ /* 0x000fc800078e0206 */
[----:B------:R0:W1:Y:S01]  /*1830*/  SYNCS.PHASECHK.TRANS64.TRYWAIT P1, [R5+URZ], R4 ;  /* 0x00000004050075a7 */ /* 0x000062000802017f */
[----:B------:R-:W-:Y:S05]  /*1840*/  @!P0 BRA `(.L_x_20) ;  /* 0x0000000000048947 */ /* 0x000fea0003800000 */
[----:B------:R-:W-:Y:S01]  /*1850*/  BPT.TRAP 0x1 ;  /* 0x000000040000795c */ /* 0x000fe20000300000 */
.L_x_20:
[----:B-1----:R-:W-:Y:S05]  /*1860*/  @P1 BRA `(.L_x_21) ;  /* 0x0000000000081947 */ /* 0x002fea0003800000 */
[----:B------:R-:W1:Y:S02]  /*1870*/  SYNCS.PHASECHK.TRANS64.TRYWAIT P1, [R5+URZ], R4 ;  /* 0x00000004050075a7 */ /* 0x000e64000802017f */
[----:B-1----:R-:W-:Y:S05]  /*1880*/  @!P1 BRA `(.L_x_22) ;  /* 0x0000006c004c9947 */ /* 0x002fea0003800000 */
.L_x_21:
[----:B------:R-:W-:Y:S01]  /*1890*/  ULEA UR6, UR5, UR45, 0xa ;  /* 0x0000002d05067291 */ /* 0x000fe2000f8e503f */
[----:B------:R-:W-:Y:S01]  /*18a0*/  WARPGROUP.ARRIVE ;  /* 0x00000000000079c5 */ /* 0x000fe20000000000 */
[----:B------:R-:W-:Y:S01]  /*18b0*/  UIMAD UR7, UR5, 0x600, UR4 ;  /* 0x00000600050778a4 */ /* 0x000fe2000f8e0204 */
[----:B------:R-:W-:Y:S01]  /*18c0*/  UMOV UR9, 0x40000040 ;  /* 0x4000004000097882 */ /* 0x000fe20000000000 */
[----:B------:R-:W-:-:S03]  /*18d0*/  UMOV UR11, 0x40000040 ;  /* 0x40000040000b7882 */ /* 0x000fc60000000000 */
[----:B------:R-:W-:Y:S02]  /*18e0*/  UMOV UR8, UR6 ;  /* 0x0000000600087c82 */ /* 0x000fe40008000000 */
[----:B------:R-:W-:Y:S02]  /*18f0*/  UMOV UR10, UR7 ;  /* 0x00000007000a7c82 */ /* 0x000fe40008000000 */
[----:B------:R-:W-:Y:S01]  /*1900*/  IGMMA.64x192x32.S8.S8 R24, gdesc[UR8], R24, gsb0 ;  /* 0x04e00000081879f1 */ /* 0x000fe20008041018 */
[----:B------:R-:W-:Y:S02]  /*1910*/  UIADD3 UR8, UR6, 0x2, URZ ;  /* 0x0000000206087890 */ /* 0x000fe4000fffe03f */
[----:B------:R-:W-:Y:S01]  /*1920*/  UIADD3 UR10, UR7, 0x2, URZ ;  /* 0x00000002070a7890 */ /* 0x000fe2000fffe03f */
[----:B------:R-:W-:Y:S01]  /*1930*/  UMOV UR9, 0x40000040 ;  /* 0x4000004000097882 */ /* 0x000fe20000000000 */
[----:B------:R-:W-:Y:S01]  /*1940*/  UMOV UR11, 0x40000040 ;  /* 0x40000040000b7882 */ /* 0x000fe20000000000 */
[----:B------:R-:W-:-:S02]  /*1950*/  WARPGROUP.DEPBAR.LE gsb0, 0x0 ;  /* 0x00008000000079c5 */ /* 0x000fc40000010000 */
        /* <DEDUP_REMOVED lines=18> */
[----:B------:R-:W-:Y:S01]  /*1a80*/  BPT.TRAP 0x1 ;  /* 0x000000040000795c */ /* 0x000fe20000300000 */
.L_x_23:
[----:B01----:R-:W-:Y:S01]  /*1a90*/  IMAD R4, R3, 0x8, R6 ;  /* 0x0000000803047824 */ /* 0x003fe200078e0206 */
[----:B------:R-:W-:-:S03]  /*1aa0*/  ISETP.GT.U32.AND P1, PT, R18, 0x1, PT ;  /* 0x000000011200780c */ /* 0x000fc60003f24070 */
[----:B------:R-:W-:-:S05]  /*1ab0*/  VIADD R4, R4, 0x28 ;  /* 0x0000002804047836 */ /* 0x000fca0000000000 */
[----:B------:R-:W-:-:S04]  /*1ac0*/  PRMT R4, RZ, 0x654, R4 ;  /* 0x00000654ff047816 */ /* 0x000fc80000000004 */
[----:B------:R0:W-:Y:S01]  /*1ad0*/  SYNCS.ARRIVE.TRANS64.RED.A1T0 RZ, [R4+URZ], RZ ;  /* 0x000000ff04ff79a7 */ /* 0x0001e2000810043f */
[----:B------:R-:W-:Y:S05]  /*1ae0*/  @P1 BRA `(.L_x_24) ;  /* 0x0000000000041947 */ /* 0x000fea0003800000 */
[----:B------:R-:W-:Y:S01]  /*1af0*/  BPT.TRAP 0x1 ;  /* 0x000000040000795c */ /* 0x000fe20000300000 */
.L_x_24:
[----:B------:R-:W-:Y:S01]  /*1b00*/  UIADD3 UR5, UR5, 0x1, URZ ;  /* 0x0000000105057890 */ /* 0x000fe2000fffe03f */
[C---:B------:R-:W-:Y:S01]  /*1b10*/  ISETP.GT.AND P2, PT, R0.reuse, 0x1, PT ;  /* 0x000000010000780c */ /* 0x040fe20003f44270 */
[----:B------:R-:W-:Y:S02]  /*1b20*/  VIADD R3, R3, 0x1 ;  /* 0x0000000103037836 */ /* 0x000fe40000000000 */
[----:B------:R-:W-:Y:S01]  /*1b30*/  UISETP.NE.AND UP0, UPT, UR5, 0x5, UPT ;  /* 0x000000050500788c */ /* 0x000fe2000bf05270 */
[----:B------:R-:W-:Y:S02]  /*1b40*/  VIADD R0, R0, 0xffffffff ;  /* 0xffffffff00007836 */ /* 0x000fe40000000000 */
[C---:B------:R-:W-:Y:S01]  /*1b50*/  ISETP.NE.AND P1, PT, R3.reuse, 0x5, PT ;  /* 0x000000050300780c */ /* 0x040fe20003f25270 */
[----:B------:R-:W-:Y:S02]  /*1b60*/  USEL UR6, URZ, 0x1, UP0 ;  /* 0x000000013f067887 */ /* 0x000fe40008000000 */
[----:B------:R-:W-:Y:S01]  /*1b70*/  USEL UR5, UR5, URZ, UP0 ;  /* 0x0000003f05057287 */ /* 0x000fe20008000000 */
[----:B------:R-:W-:-:S03]  /*1b80*/  SEL R3, R3, RZ, P1 ;  /* 0x000000ff03037207 */ /* 0x000fc60000800000 */
[----:B------:R-:W-:Y:S01]  /*1b90*/  LOP3.LUT R7, R7, UR6, RZ, 0x3c, !PT ;  /* 0x0000000607077c12 */ /* 0x000fe2000f8e3cff */
[----:B------:R-:W-:Y:S07]  /*1ba0*/  @P2 BRA `(.L_x_25) ;  /* 0xfffffff800fc2947 */ /* 0x000fee000383ffff */
.L_x_18:
[----:B01----:R-:W0:Y:S02]  /*1bb0*/  LDC R0, c[0x0][0x28c] ;  /* 0x0000a300ff007b82 */ /* 0x003e240000000800 */
[----:B0-----:R-:W-:-:S13]  /*1bc0*/  ISETP.GE.AND P1, PT, R0, 0x1, PT ;  /* 0x000000010000780c */ /* 0x001fda0003f26270 */
[----:B------:R-:W-:Y:S05]  /*1bd0*/  @!P1 BRA `(.L_x_26) ;  /* 0x0000000000389947 */ /* 0x000fea0003800000 */
[----:B------:R-:W-:Y:S05]  /*1be0*/  @!P0 BRA `(.L_x_27) ;  /* 0x0000000000048947 */ /* 0x000fea0003800000 */
[----:B------:R-:W-:Y:S01]  /*1bf0*/  BPT.TRAP 0x1 ;  /* 0x000000040000795c */ /* 0x000fe20000300000 */
.L_x_27:
[----:B------:R-:W-:Y:S01]  /*1c00*/  UIADD3 UR6, UR44, UR41, URZ ;  /* 0x000000292c067290 */ /* 0x000fe2000fffe03f */
[----:B------:R-:W-:-:S03]  /*1c10*/  ISETP.GT.U32.AND P0, PT, R18, 0x1, PT ;  /* 0x000000011200780c */ /* 0x000fc60003f04070 */
[----:B------:R-:W-:-:S04]  /*1c20*/  UIMAD.WIDE.U32 UR4, UR6, -0x33333333, URZ ;  /* 0xcccccccd060478a5 */ /* 0x000fc8000f8e003f */
[----:B------:R-:W-:-:S04]  /*1c30*/  USHF.R.U32.HI UR4, URZ, 0x2, UR5 ;  /* 0x000000023f047899 */ /* 0x000fc80008011605 */
[----:B------:R-:W-:-:S06]  /*1c40*/  UIMAD UR6, UR4, -0x5, UR6 ;  /* 0xfffffffb040678a4 */ /* 0x000fcc000f8e0206 */
[----:B------:R-:W-:-:S04]  /*1c50*/  IMAD.U32 R3, RZ, RZ, UR6 ;  /* 0x00000006ff037e24 */ /* 0x000fc8000f8e00ff */
[----:B------:R-:W-:-:S04]  /*1c60*/  IMAD R0, R3, 0x8, R6 ;  /* 0x0000000803007824 */ /* 0x000fc800078e0206 */
[----:B------:R-:W-:-:S05]  /*1c70*/  VIADD R0, R0, 0x28 ;  /* 0x0000002800007836 */ /* 0x000fca0000000000 */
[----:B------:R-:W-:-:S04]  /*1c80*/  PRMT R0, RZ, 0x654, R0 ;  /* 0x00000654ff007816 */ /* 0x000fc80000000000 */
[----:B------:R0:W-:Y:S01]  /*1c90*/  SYNCS.ARRIVE.TRANS64.RED.A1T0 RZ, [R0+URZ], RZ ;  /* 0x000000ff00ff79a7 */ /* 0x0001e2000810043f */
[----:B------:R-:W-:Y:S05]  /*1ca0*/  @P0 BRA `(.L_x_26) ;  /* 0x0000000000040947 */ /* 0x000fea0003800000 */
[----:B------:R-:W-:Y:S01]  /*1cb0*/  BPT.TRAP 0x1 ;  /* 0x000000040000795c */ /* 0x000fe20000300000 */
.L_x_26:
[----:B------:R-:W-:Y:S01]  /*1cc0*/  IMAD R3, R120, 0xc0, RZ ;  /* 0x000000c078037824 */ /* 0x000fe200078e02ff */
[----:B------:R-:W-:Y:S01]  /*1cd0*/  UIADD3 UR41, UR43, UR41, URZ ;  /* 0x000000292b297290 */ /* 0x000fe2000fffe03f */
[----:B------:R-:W-:Y:S01]  /*1ce0*/  IMAD.SHL.U32 R10, R121, 0x80, RZ ;  /* 0x00000080790a7824 */ /* 0x000fe200078e00ff */
[----:B------:R-:W-:Y:S01]  /*1cf0*/  ULDC UR7, c[0x0][0x288] ;  /* 0x0000a20000077ab9 */ /* 0x000fe20000000800 */
[----:B------:R-:W-:Y:S01]  /*1d00*/  ULDC UR10, c[0x0][0x284] ;  /* 0x0000a100000a7ab9 */ /* 0x000fe20000000800 */
[----:B------:R-:W-:Y:S01]  /*1d10*/  UISETP.GT.U32.AND UP0, UPT, UR41, 0x4, UPT ;  /* 0x000000042900788c */ /* 0x000fe2000bf04070 */
[C---:B------:R-:W-:Y:S01]  /*1d20*/  ISETP.GE.AND P0, PT, R3.reuse, UR7, PT ;  /* 0x0000000703007c0c */ /* 0x040fe2000bf06270 */
[----:B------:R-:W-:Y:S01]  /*1d30*/  UISETP.GE.U32.AND UP1, UPT, UR43, 0x5, UPT ;  /* 0x000000052b00788c */ /* 0x000fe2000bf26070 */
[----:B------:R-:W-:Y:S01]  /*1d40*/  SHF.R.S32.HI R11, RZ, 0x1f, R19 ;  /* 0x0000001fff0b7819 */ /* 0x000fe20000011413 */
[----:B------:R-:W-:Y:S01]  /*1d50*/  UISETP.LT.U32.AND UP0, UPT, UR43, 0x5, UP0 ;  /* 0x000000052b00788c */ /* 0x000fe20008701070 */
[----:B------:R-:W-:Y:S01]  /*1d60*/  ISETP.GE.OR P0, PT, R10, UR10, P0 ;  /* 0x0000000a0a007c0c */ /* 0x000fe20008706670 */
[----:B------:R-:W-:Y:S01]  /*1d70*/  UIMAD.WIDE.U32 UR4, UR41, -0x33333333, URZ ;  /* 0xcccccccd290478a5 */ /* 0x000fe2000f8e003f */
[----:B------:R-:W-:Y:S01]  /*1d80*/  LOP3.LUT R8, R3, 0x6, R126, 0xf8, !PT ;  /* 0x0000000603087812 */ /* 0x000fe200078ef87e */
[----:B------:R-:W-:Y:S01]  /*1d90*/  USEL UR6, URZ, 0x1, !UP0 ;  /* 0x000000013f067887 */ /* 0x000fe2000c000000 */
[----:B------:R-:W-:-:S02]  /*1da0*/  ULDC.64 UR8, c[0x0][0x5d0] ;  /* 0x0001740000087ab9 */ /* 0x000fc40000000a00 */
[----:B------:R-:W-:Y:S01]  /*1db0*/  SHF.R.S32.HI R9, RZ, 0x1f, R8 ;  /* 0x0000001fff097819 */ /* 0x000fe20000011408 */
[----:B0-----:R-:W-:Y:S01]  /*1dc0*/  IMAD R0, R11, UR8, RZ ;  /* 0x000000080b007c24 */ /* 0x001fe2000f8e02ff */
[----:B------:R-:W-:Y:S02]  /*1dd0*/  USHF.R.U32.HI UR4, URZ, 0x2, UR5 ;  /* 0x000000023f047899 */ /* 0x000fe40008011605 */
[----:B------:R-:W-:Y:S01]  /*1de0*/  ULOP3.LUT UR40, UR40, UR6, URZ, 0x3c, !UPT ;  /* 0x0000000628287292 */ /* 0x000fe2000f8e3c3f */
[C---:B------:R-:W-:Y:S01]  /*1df0*/  IMAD R7, R19.reuse, UR9, R0 ;  /* 0x0000000913077c24 */ /* 0x040fe2000f8e0200 */
[----:B------:R-:W-:Y:S01]  /*1e00*/  UIMAD UR41, UR4, -0x5, UR41 ;  /* 0xfffffffb042978a4 */ /* 0x000fe2000f8e0229 */
[----:B------:R-:W-:Y:S01]  /*1e10*/  IMAD.WIDE.U32 R4, R19, UR8, R8 ;  /* 0x0000000813047c25 */ /* 0x000fe2000f8e0008 */
[----:B------:R-:W-:-:S03]  /*1e20*/  @UP1 ULOP3.LUT UR40, UR40, 0x1, UR4, 0x78, !UPT ;  /* 0x0000000128281892 */ /* 0x000fc6000f8e7804 */
[----:B------:R-:W-:Y:S02]  /*1e30*/  IMAD.IADD R5, R5, 0x1, R7 ;  /* 0x0000000105057824 */ /* 0x000fe400078e0207 */
[----:B------:R-:W-:Y:S01]  /*1e40*/  IMAD.MOV.U32 R0, RZ, RZ, -0x1 ;  /* 0xffffffffff007424 */ /* 0x000fe200078e00ff */
[----:B------:R-:W-:Y:S06]  /*1e50*/  @P0 BRA `(.L_x_28) ;  /* 0x0000004800ac0947 */ /* 0x000fec0003800000 */
[----:B------:R-:W0:Y:S01]  /*1e60*/  LDC.64 R12, c[0x0][0x5c8] ;  /* 0x00017200ff0c7b82 */ /* 0x000e220000000a00 */
[----:B------:R-:W-:Y:S01]  /*1e70*/  IMAD.WIDE R14, R121, 0x80, R22 ;  /* 0x00000080790e7825 */ /* 0x000fe200078e0216 */
[----:B------:R-:W-:Y:S01]  /*1e80*/  ULDC.64 UR4, c[0x0][0x5c0] ;  /* 0x0001700000047ab9 */ /* 0x000fe20000000a00 */
[----:B------:R-:W-:Y:S02]  /*1e90*/  BSSY B0, `(.L_x_28) ;  /* 0x00004a7000007945 */ /* 0x000fe40003800000 */
[----:B------:R-:W-:Y:S02]  /*1ea0*/  IMAD.IADD R131, R129, 0x1, -R10 ;  /* 0x0000000181837824 */ /* 0x000fe400078e0a0a */
[----:B------:R-:W-:Y:S02]  /*1eb0*/  IMAD.IADD R3, R124, 0x1, -R3 ;  /* 0x000000017c037824 */ /* 0x000fe400078e0a03 */
[-C--:B0-----:R-:W-:Y:S02]  /*1ec0*/  IMAD R6, R15, R12.reuse, RZ ;  /* 0x0000000c0f067224 */ /* 0x081fe400078e02ff */
[----:B------:R-:W-:-:S04]  /*1ed0*/  IMAD.WIDE.U32 R4, R14, R12, R4 ;  /* 0x0000000c0e047225 */ /* 0x000fc800078e0004 */
[----:B------:R-:W-:Y:S01]  /*1ee0*/  IMAD R7, R14, R13, R6 ;  /* 0x0000000d0e077224 */ /* 0x000fe200078e0206 */
[----:B------:R-:W-:-:S03]  /*1ef0*/  IADD3 R4, P0, R4, UR4, RZ ;  /* 0x0000000404047c10 */ /* 0x000fc6000ff1e0ff */
[----:B------:R-:W-:Y:S01]  /*1f00*/  IMAD.IADD R7, R5, 0x1, R7 ;  /* 0x0000000105077824 */ /* 0x000fe200078e0207 */
[----:B------:R-:W-:-:S04]  /*1f10*/  LEA R6, P1, R12, R4, 0x3 ;  /* 0x000000040c067211 */ /* 0x000fc800078218ff */
[----:B------:R-:W-:Y:S02]  /*1f20*/  IADD3.X R5, R7, UR5, RZ, P0, !PT ;  /* 0x0000000507057c10 */ /* 0x000fe400087fe4ff */
[----:B-----5:R-:W-:Y:S02]  /*1f30*/  ISETP.NE.AND P0, PT, R123, RZ, PT ;  /* 0x000000ff7b00720c */ /* 0x020fe40003f05270 */
[----:B------:R-:W-:-:S11]  /*1f40*/  LEA.HI.X R7, R12, R5, R13, 0x3, P1 ;  /* 0x000000050c077211 */ /* 0x000fd600008f1c0d */
[----:B------:R-:W-:Y:S05]  /*1f50*/  @!P0 BRA `(.L_x_29) ;  /* 0x0000003400e08947 */ /* 0x000fea0003800000 */
[----:B------:R-:W0:Y:S01]  /*1f60*/  LDC.64 R132, c[0x0][0x5b0] ;  /* 0x00016c00ff847b82 */ /* 0x000e220000000a00 */
[----:B------:R-:W-:Y:S01]  /*1f70*/  ULDC.64 UR4, c[0x0][0x5b8] ;  /* 0x00016e0000047ab9 */ /* 0x000fe20000000a00 */
[----:B------:R-:W-:Y:S01]  /*1f80*/  ISETP.GE.AND P1, PT, R131, 0x1, PT ;  /* 0x000000018300780c */ /* 0x000fe20003f26270 */
[----:B------:R-:W-:Y:S01]  /*1f90*/  IMAD R10, R11, UR4, RZ ;  /* 0x000000040b0a7c24 */ /* 0x000fe2000f8e02ff */
[----:B------:R-:W-:Y:S01]  /*1fa0*/  BSSY B1, `(.L_x_30) ;  /* 0x000000e000017945 */ /* 0x000fe20003800000 */
[----:B------:R-:W-:Y:S01]  /*1fb0*/  IMAD.WIDE.U32 R20, R19, UR4, R8 ;  /* 0x0000000413147c25 */ /* 0x000fe2000f8e0008 */
[----:B------:R-:W-:Y:S02]  /*1fc0*/  ISETP.LT.OR P5, PT, R3, 0x1, !P1 ;  /* 0x000000010300780c */ /* 0x000fe40004fa1670 */
[----:B------:R-:W1:Y:S01]  /*1fd0*/  LDC.64 R134, c[0x0][0x5a8] ;  /* 0x00016a00ff867b82 */ /* 0x000e620000000a00 */
[----:B------:R-:W-:Y:S02]  /*1fe0*/  IMAD R13, R19, UR5, R10 ;  /* 0x00000005130d7c24 */ /* 0x000fe4000f8e020a */
[----:B------:R-:W-:-:S02]  /*1ff0*/  IMAD.MOV.U32 R12, RZ, RZ, R20 ;  /* 0x000000ffff0c7224 */ /* 0x000fc400078e0014 */
[----:B------:R-:W-:Y:S02]  /*2000*/  IMAD.IADD R13, R21, 0x1, R13 ;  /* 0x00000001150d7824 */ /* 0x000fe400078e020d */
[-C--:B0-----:R-:W-:Y:S02]  /*2010*/  IMAD R10, R15, R132.reuse, RZ ;  /* 0x000000840f0a7224 */ /* 0x081fe400078e02ff */
[----:B------:R-:W-:-:S04]  /*2020*/  IMAD.WIDE.U32 R8, R14, R132, R12 ;  /* 0x000000840e087225 */ /* 0x000fc800078e000c */
[----:B------:R-:W-:Y:S01]  /*2030*/  IMAD R121, R14, R133, R10 ;  /* 0x000000850e797224 */ /* 0x000fe200078e020a */
[----:B-1----:R-:W-:-:S04]  /*2040*/  IADD3 R8, P0, R8, R134, RZ ;  /* 0x0000008608087210 */ /* 0x002fc80007f1e0ff */
[----:B------:R-:W-:Y:S01]  /*2050*/  IADD3.X R9, R135, R9, R121, P0, !PT ;  /* 0x0000000987097210 */ /* 0x000fe200007fe479 */
[----:B------:R-:W-:Y:S08]  /*2060*/  @P5 BRA `(.L_x_31) ;  /* 0x0000000000045947 */ /* 0x000ff00003800000 */
[----:B------:R0:W5:Y:S02]  /*2070*/  LDG.E.U8 R130, desc[UR38][R8.64] ;  /* 0x0000002608827981 */ /* 0x000164000c1e1100 */
.L_x_31:
[----:B------:R-:W-:Y:S05]  /*2080*/  BSYNC B1 ;  /* 0x0000000000017941 */ /* 0x000fea0003800000 */
.L_x_30:
[----:B-----5:R-:W-:Y:S01]  /*2090*/  LOP3.LUT R15, R130, 0xffff, RZ, 0xc0, !PT ;  /* 0x0000ffff820f7812 */ /* 0x020fe200078ec0ff */
[C---:B------:R-:W-:Y:S01]  /*20a0*/  IMAD.SHL.U32 R10, R132.reuse, 0x8, RZ ;  /* 0x00000008840a7824 */ /* 0x040fe200078e00ff */
[----:B------:R-:W-:Y:S01]  /*20b0*/  ISETP.LT.OR P2, PT, R3, 0x2, !P1 ;  /* 0x000000020300780c */ /* 0x000fe20004f41670 */
[----:B------:R-:W-:Y:S01]  /*20c0*/  BSSY B1, `(.L_x_32) ;  /* 0x000000e000017945 */ /* 0x000fe20003800000 */
[----:B------:R-:W-:Y:S02]  /*20d0*/  PRMT R120, R15, 0x8880, RZ ;  /* 0x000088800f787816 */ /* 0x000fe400000000ff */
[----:B------:R-:W-:Y:S02]  /*20e0*/  SHF.L.U64.HI R11, R132, 0x3, R133 ;  /* 0x00000003840b7819 */ /* 0x000fe40000010285 */
[----:B------:R-:W-:Y:S01]  /*20f0*/  ISETP.GE.AND P0, PT, R131, 0x9, PT ;  /* 0x000000098300780c */ /* 0x000fe20003f06270 */
[----:B------:R-:W-:Y:S02]  /*2100*/  IMAD R15, R120, R123, RZ ;  /* 0x0000007b780f7224 */ /* 0x000fe400078e02ff */
[----:B------:R-:W-:-:S04]  /*2110*/  IMAD.WIDE.U32 R10, R14, R132, R10 ;  /* 0x000000840e0a7225 */ /* 0x000fc800078e000a */
[----:B------:R-:W-:Y:S01]  /*2120*/  @!P5 IMAD R19, R24, R122, R15 ;  /* 0x0000007a1813d224 */ /* 0x000fe200078e020f */
[----:B------:R-:W-:Y:S01]  /*2130*/  IADD3 R10, P3, P4, R20, R134, R10 ;  /* 0x00000086140a7210 */ /* 0x000fe20007c7e00a */
[----:B------:R-:W-:-:S03]  /*2140*/  IMAD.IADD R20, R121, 0x1, R11 ;  /* 0x0000000179147824 */ /* 0x000fc600078e020b */
[----:B------:R1:W-:Y:S01]  /*2150*/  @!P5 STG.E.U8 desc[UR38][R4.64], R19 ;  /* 0x000000130400d986 */ /* 0x0003e2000c101126 */
[----:B------:R-:W-:Y:S08]  /*2160*/  @P2 BRA `(.L_x_33) ;  /* 0x00000000000c2947 */ /* 0x000ff00003800000 */
[----:B------:R-:W2:Y:S02]  /*2170*/  LDG.E.U8 R130, desc[UR38][R8.64+0x1] ;  /* 0x0000012608827981 */ /* 0x000ea4000c1e1100 */
[----:B--2---:R-:W-:-:S05]  /*2180*/  PRMT R14, R130, 0x8880, RZ ;  /* 0x00008880820e7816 */ /* 0x004fca00000000ff */
[----:B------:R-:W-:-:S07]  /*2190*/  IMAD R15, R14, R123, RZ ;  /* 0x0000007b0e0f7224 */ /* 0x000fce00078e02ff */
.L_x_33:
[----:B------:R-:W-:Y:S05]  /*21a0*/  BSYNC B1 ;  /* 0x0000000000017941 */ /* 0x000fea0003800000 */
.L_x_32:
[----:B------:R-:W-:Y:S01]  /*21b0*/  ISETP.LT.OR P5, PT, R3, 0x1, !P0 ;  /* 0x000000010300780c */ /* 0x000fe200047a1670 */
[----:B------:R-:W-:Y:S01]  /*21c0*/  @!P2 IMAD R25, R25, R122, R15 ;  /* 0x0000007a1919a224 */ /* 0x000fe200078e020f */
[----:B------:R-:W-:Y:S01]  /*21d0*/  BSSY B1, `(.L_x_34) ;  /* 0x000000a000017945 */ /* 0x000fe20003800000 */
[----:B------:R-:W-:Y:S02]  /*21e0*/  IADD3.X R11, R13, R135, R20, P3, P4 ;  /* 0x000000870d0b7210 */ /* 0x000fe40001fe8414 */
[C---:B------:R-:W-:Y:S01]  /*21f0*/  ISETP.LT.OR P3, PT, R3.reuse, 0x2, !P0 ;  /* 0x000000020300780c */ /* 0x040fe20004761670 */
[----:B------:R2:W-:Y:S01]  /*2200*/  @!P2 STG.E.U8 desc[UR38][R4.64+0x1], R25 ;  /* 0x000001190400a986 */ /* 0x0005e2000c101126 */
[C---:B------:R-:W-:Y:S02]  /*2210*/  ISETP.LT.OR P4, PT, R3.reuse, 0x9, !P1 ;  /* 0x000000090300780c */ /* 0x040fe40004f81670 */
[----:B------:R-:W-:-:S04]  /*2220*/  ISETP.LT.OR P2, PT, R3, 0xa, !P1 ;  /* 0x0000000a0300780c */ /* 0x000fc80004f41670 */
[----:B------:R-:W-:Y:S09]  /*2230*/  @P5 BRA `(.L_x_35) ;  /* 0x00000000000c5947 */ /* 0x000ff20003800000 */
[----:B------:R-:W3:Y:S02]  /*2240*/  LDG.E.U8 R130, desc[UR38][R10.64] ;  /* 0x000000260a827981 */ /* 0x000ee4000c1e1100 */
[----:B---3--:R-:W-:-:S05]  /*2250*/  PRMT R12, R130, 0x8880, RZ ;  /* 0x00008880820c7816 */ /* 0x008fca00000000ff */
[----:B------:R-:W-:-:S07]  /*2260*/  IMAD R15, R12, R123, RZ ;  /* 0x0000007b0c0f7224 */ /* 0x000fce00078e02ff */
.L_x_35:
[----:B------:R-:W-:Y:S05]  /*2270*/  BSYNC B1 ;  /* 0x0000000000017941 */ /* 0x000fea0003800000 */
.L_x_34:
[----:B------:R-:W-:Y:S01]  /*2280*/  @!P5 IMAD R13, R26, R122, R15 ;  /* 0x0000007a1a0dd224 */ /* 0x000fe200078e020f */
[----:B------:R-:W-:Y:S04]  /*2290*/  BSSY B1, `(.L_x_36) ;  /* 0x0000006000017945 */ /* 0x000fe80003800000 */
[----:B------:R3:W-:Y:S01]  /*22a0*/  @!P5 STG.E.U8 desc[UR38][R6.64], R13 ;  /* 0x0000000d0600d986 */ /* 0x0007e2000c101126 */
[----:B------:R-:W-:Y:S05]  /*22b0*/  @P3 BRA `(.L_x_37) ;  /* 0x00000000000c3947 */ /* 0x000fea0003800000 */
[----:B------:R-:W4:Y:S02]  /*22c0*/  LDG.E.U8 R130, desc[UR38][R10.64+0x1] ;  /* 0x000001260a827981 */ /* 0x000f24000c1e1100 */
[----:B----4-:R-:W-:-:S05]  /*22d0*/  PRMT R12, R130, 0x8880, RZ ;  /* 0x00008880820c7816 */ /* 0x010fca00000000ff */
[----:B------:R-:W-:-:S07]  /*22e0*/  IMAD R15, R12, R123, RZ ;  /* 0x0000007b0c0f7224 */ /* 0x000fce00078e02ff */
.L_x_37:
[----:B------:R-:W-:Y:S05]  /*22f0*/  BSYNC B1 ;  /* 0x0000000000017941 */ /* 0x000fea0003800000 */
.L_x_36:
[----:B------:R-:W-:Y:S01]  /*2300*/  @!P3 IMAD R27, R27, R122, R15 ;  /* 0x0000007a1b1bb224 */ /* 0x000fe200078e020f */
[----:B------:R-:W-:Y:S04]  /*2310*/  BSSY B1, `(.L_x_38) ;  /* 0x0000006000017945 */ /* 0x000fe80003800000 */
[----:B------:R4:W-:Y:S01]  /*2320*/  @!P3 STG.E.U8 desc[UR38][R6.64+0x1], R27 ;  /* 0x0000011b0600b986 */ /* 0x0009e2000c101126 */
[----:B------:R-:W-:Y:S05]  /*2330*/  @P4 BRA `(.L_x_39) ;  /* 0x00000000000c4947 */ /* 0x000fea0003800000 */
[----:B------:R-:W5:Y:S02]  /*2340*/  LDG.E.U8 R130, desc[UR38][R8.64+0x8] ;  /* 0x0000082608827981 */ /* 0x000f64000c1e1100 */
[----:B-----5:R-:W-:-:S05]  /*2350*/  PRMT R12, R130, 0x8880, RZ ;  /* 0x00008880820c7816 */ /* 0x020fca00000000ff */
[----:B------:R-:W-:-:S07]  /*2360*/  IMAD R15, R12, R123, RZ ;  /* 0x0000007b0c0f7224 */ /* 0x000fce00078e02ff */
.L_x_39:
[----:B------:R-:W-:Y:S05]  /*2370*/  BSYNC B1 ;  /* 0x0000000000017941 */ /* 0x000fea0003800000 */
.L_x_38:
[----:B---3--:R-:W-:Y:S01]  /*2380*/  @!P4 IMAD R13, R28, R122, R15 ;  /* 0x0000007a1c0dc224 */ /* 0x008fe200078e020f */
[----:B------:R-:W-:Y:S04]  /*2390*/  BSSY B1, `(.L_x_40) ;  /* 0x0000006000017945 */ /* 0x000fe80003800000 */
[----:B------:R3:W-:Y:S01]  /*23a0*/  @!P4 STG.E.U8 desc[UR38][R4.64+0x8], R13 ;  /* 0x0000080d0400c986 */ /* 0x0007e2000c101126 */
[----:B------:R-:W-:Y:S05]  /*23b0*/  @P2 BRA `(.L_x_41) ;  /* 0x00000000000c2947 */ /* 0x000fea0003800000 */
[----:B------:R-:W5:Y:S02]  /*23c0*/  LDG.E.U8 R130, desc[UR38][R8.64+0x9] ;  /* 0x0000092608827981 */ /* 0x000f64000c1e1100 */
[----:B-----5:R-:W-:-:S05]  /*23d0*/  PRMT R12, R130, 0x8880, RZ ;  /* 0x00008880820c7816 */ /* 0x020fca00000000ff */
[----:B------:R-:W-:-:S07]  /*23e0*/  IMAD R15, R12, R123, RZ ;  /* 0x0000007b0c0f7224 */ /* 0x000fce00078e02ff */
.L_x_41:
[----:B------:R-:W-:Y:S05]  /*23f0*/  BSYNC B1 ;  /* 0x0000000000017941 */ /* 0x000fea0003800000 */
.L_x_40:
[----:B------:R-:W-:Y:S01]  /*2400*/  ISETP.LT.OR P4, PT, R3, 0x9, !P0 ;  /* 0x000000090300780c */ /* 0x000fe20004781670 */
[----:B------:R-:W-:Y:S01]  /*2410*/  @!P2 IMAD R29, R29, R122, R15 ;  /* 0x0000007a1d1da224 */ /* 0x000fe200078e020f */
[----:B------:R-:W-:Y:S01]  /*2420*/  BSSY B1, `(.L_x_42) ;  /* 0x0000009000017945 */ /* 0x000fe20003800000 */
[C---:B------:R-:W-:Y:S02]  /*2430*/  ISETP.LT.OR P3, PT, R3.reuse, 0xa, !P0 ;  /* 0x0000000a0300780c */ /* 0x040fe40004761670 */
[C---:B------:R-:W-:Y:S01]  /*2440*/  ISETP.LT.OR P5, PT, R3.reuse, 0x11, !P1 ;  /* 0x000000110300780c */ /* 0x040fe20004fa1670 */
[----:B------:R0:W-:Y:S01]  /*2450*/  @!P2 STG.E.U8 desc[UR38][R4.64+0x9], R29 ;  /* 0x0000091d0400a986 */ /* 0x0001e2000c101126 */
[----:B------:R-:W-:-:S06]  /*2460*/  ISETP.LT.OR P2, PT, R3, 0x12, !P1 ;  /* 0x000000120300780c */ /* 0x000fcc0004f41670 */
[----:B------:R-:W-:Y:S07]  /*2470*/  @P4 BRA `(.L_x_43) ;  /* 0x00000000000c4947 */ /* 0x000fee0003800000 */
[----:B------:R-:W5:Y:S02]  /*2480*/  LDG.E.U8 R130, desc[UR38][R10.64+0x8] ;  /* 0x000008260a827981 */ /* 0x000f64000c1e1100 */
[----:B-----5:R-:W-:-:S05]  /*2490*/  PRMT R12, R130, 0x8880, RZ ;  /* 0x00008880820c7816 */ /* 0x020fca00000000ff */
[----:B------:R-:W-:-:S07]  /*24a0*/  IMAD R15, R12, R123, RZ ;  /* 0x0000007b0c0f7224 */ /* 0x000fce00078e02ff */
.L_x_43:
[----:B------:R-:W-:Y:S05]  /*24b0*/  BSYNC B1 ;  /* 0x0000000000017941 */ /* 0x000fea0003800000 */
.L_x_42:
[----:B---3--:R-:W-:Y:S01]  /*24c0*/  @!P4 IMAD R13, R30, R122, R15 ;  /* 0x0000007a1e0dc224 */ /* 0x008fe200078e020f */
[----:B------:R-:W-:Y:S04]  /*24d0*/  BSSY B1, `(.L_x_44) ;  /* 0x0000006000017945 */ /* 0x000fe80003800000 */
[----:B------:R3:W-:Y:S01]  /*24e0*/  @!P4 STG.E.U8 desc[UR38][R6.64+0x8], R13 ;  /* 0x0000080d0600c986 */ /* 0x0007e2000c101126 */
[----:B------:R-:W-:Y:S05]  /*24f0*/  @P3 BRA `(.L_x_45) ;  /* 0x00000000000c3947 */ /* 0x000fea0003800000 */
[----:B------:R-:W5:Y:S02]  /*2500*/  LDG.E.U8 R130, desc[UR38][R10.64+0x9] ;  /* 0x000009260a827981 */ /* 0x000f64000c1e1100 */
[----:B-----5:R-:W-:-:S05]  /*2510*/  PRMT R12, R130, 0x8880, RZ ;  /* 0x00008880820c7816 */ /* 0x020fca00000000ff */
[----:B------:R-:W-:-:S07]  /*2520*/  IMAD R15, R12, R123, RZ ;  /* 0x0000007b0c0f7224 */ /* 0x000fce00078e02ff */
.L_x_45:
[----:B------:R-:W-:Y:S05]  /*2530*/  BSYNC B1 ;  /* 0x0000000000017941 */ /* 0x000fea0003800000 */
.L_x_44:
[----:B------:R-:W-:Y:S01]  /*2540*/  @!P3 IMAD R31, R31, R122, R15 ;  /* 0x0000007a1f1fb224 */ /* 0x000fe200078e020f */
[----:B------:R-:W-:Y:S04]  /*2550*/  BSSY B1, `(.L_x_46) ;  /* 0x0000006000017945 */ /* 0x000fe80003800000 */
[----:B------:R0:W-:Y:S01]  /*2560*/  @!P3 STG.E.U8 desc[UR38][R6.64+0x9], R31 ;  /* 0x0000091f0600b986 */ /* 0x0001e2000c101126 */
[----:B------:R-:W-:Y:S05]  /*2570*/  @P5 BRA `(.L_x_47) ;  /* 0x00000000000c5947 */ /* 0x000fea0003800000 */
[----:B------:R-:W5:Y:S02]  /*2580*/  LDG.E.U8 R130, desc[UR38][R8.64+0x10] ;  /* 0x0000102608827981 */ /* 0x000f64000c1e1100 */
[----:B-----5:R-:W-:-:S05]  /*2590*/  PRMT R12, R130, 0x8880, RZ ;  /* 0x00008880820c7816 */ /* 0x020fca00000000ff */
[----:B------:R-:W-:-:S07]  /*25a0*/  IMAD R15, R12, R123, RZ ;  /* 0x0000007b0c0f7224 */ /* 0x000fce00078e02ff */
.L_x_47:
[----:B------:R-:W-:Y:S05]  /*25b0*/  BSYNC B1 ;  /* 0x0000000000017941 */ /* 0x000fea0003800000 */
.L_x_46:
[----:B---3--:R-:W-:Y:S01]  /*25c0*/  @!P5 IMAD R13, R32, R122, R15 ;  /* 0x0000007a200dd224 */ /* 0x008fe200078e020f */
[----:B------:R-:W-:Y:S04]  /*25d0*/  BSSY B1, `(.L_x_48) ;  /* 0x0000006000017945 */ /* 0x000fe80003800000 */
[----:B------:R3:W-:Y:S01]  /*25e0*/  @!P5 STG.E.U8 desc[UR38][R4.64+0x10], R13 ;  /* 0x0000100d0400d986 */ /* 0x0007e2000c101126 */
[----:B------:R-:W-:Y:S05]  /*25f0*/  @P2 BRA `(.L_x_49) ;  /* 0x00000000000c2947 */ /* 0x000fea0003800000 */
[----:B------:R-:W5:Y:S02]  /*2600*/  LDG.E.U8 R130, desc[UR38][R8.64+0x11] ;  /* 0x0000112608827981 */ /* 0x000f64000c1e1100 */
[----:B-----5:R-:W-:-:S05]  /*2610*/  PRMT R12, R130, 0x8880, RZ ;  /* 0x00008880820c7816 */ /* 0x020fca00000000ff */
[----:B------:R-:W-:-:S07]  /*2620*/  IMAD R15, R12, R123, RZ ;  /* 0x0000007b0c0f7224 */ /* 0x000fce00078e02ff */
.L_x_49:
[----:B------:R-:W-:Y:S05]  /*2630*/  BSYNC B1 ;  /* 0x0000000000017941 */ /* 0x000fea0003800000 */
.L_x_48:
        /* <DEDUP_REMOVED lines=11> */
.L_x_51:
[----:B------:R-:W-:Y:S05]  /*26f0*/  BSYNC B1 ;  /* 0x0000000000017941 */ /* 0x000fea0003800000 */
.L_x_50:
[----:B---3--:R-:W-:Y:S01]  /*2700*/  @!P4 IMAD R13, R34, R122, R15 ;  /* 0x0000007a220dc224 */ /* 0x008fe200078e020f */
[----:B------:R-:W-:Y:S04]  /*2710*/  BSSY B1, `(.L_x_52) ;  /* 0x0000006000017945 */ /* 0x000fe80003800000 */
[----:B------:R3:W-:Y:S01]  /*2720*/  @!P4 STG.E.U8 desc[UR38][R6.64+0x10], R13 ;  /* 0x0000100d0600c986 */ /* 0x0007e2000c101126 */
[----:B------:R-:W-:Y:S05]  /*2730*/  @P3 BRA `(.L_x_53) ;  /* 0x00000000000c3947 */ /* 0x000fea0003800000 */
[----:B------:R-:W5:Y:S02]  /*2740*/  LDG.E.U8 R130, desc[UR38][R10.64+0x11] ;  /* 0x000011260a827981 */ /* 0x000f64000c1e1100 */
[----:B-----5:R-:W-:-:S05]  /*2750*/  PRMT R12, R130, 0x8880, RZ ;  /* 0x00008880820c7816 */ /* 0x020fca00000000ff */
[----:B------:R-:W-:-:S07]  /*2760*/  IMAD R15, R12, R123, RZ ;  /* 0x0000007b0c0f7224 */ /* 0x000fce00078e02ff */
.L_x_53:
[----:B------:R-:W-:Y:S05]  /*2770*/  BSYNC B1 ;  /* 0x0000000000017941 */ /* 0x000fea0003800000 */
.L_x_52:
[----:B------:R-:W-:Y:S01]  /*2780*/  @!P3 IMAD R35, R35, R122, R15 ;  /* 0x0000007a2323b224 */ /* 0x000fe200078e020f */
[----:B------:R-:W-:Y:S04]  /*2790*/  BSSY B1, `(.L_x_54) ;  /* 0x0000006000017945 */ /* 0x000fe80003800000 */
[----:B------:R0:W-:Y:S01]  /*27a0*/  @!P3 STG.E.U8 desc[UR38][R6.64+0x11], R35 ;  /* 0x000011230600b986 */ /* 0x0001e2000c101126 */
[----:B------:R-:W-:Y:S05]  /*27b0*/  @P5 BRA `(.L_x_55) ;  /* 0x00000000000c5947 */ /* 0x000fea0003800000 */
[----:B------:R-:W5:Y:S02]  /*27c0*/  LDG.E.U8 R130, desc[UR38][R8.64+0x18] ;  /* 0x0000182608827981 */ /* 0x000f64000c1e1100 */
[----:B-----5:R-:W-:-:S05]  /*27d0*/  PRMT R12, R130, 0x8880, RZ ;  /* 0x00008880820c7816 */ /* 0x020fca00000000ff */
[----:B------:R-:W-:-:S07]  /*27e0*/  IMAD R15, R12, R123, RZ ;  /* 0x0000007b0c0f7224 */ /* 0x000fce00078e02ff */
.L_x_55:
[----:B------:R-:W-:Y:S05]  /*27f0*/  BSYNC B1 ;  /* 0x0000000000017941 */ /* 0x000fea0003800000 */
.L_x_54:
[----:B---3--:R-:W-:Y:S01]  /*2800*/  @!P5 IMAD R13, R36, R122, R15 ;  /* 0x0000007a240dd224 */ /* 0x008fe200078e020f */
[----:B------:R-:W-:Y:S04]  /*2810*/  BSSY B1, `(.L_x_56) ;  /* 0x0000006000017945 */ /* 0x000fe80003800000 */
[----:B------:R3:W-:Y:S01]  /*2820*/  @!P5 STG.E.U8 desc[UR38][R4.64+0x18], R13 ;  /* 0x0000180d0400d986 */ /* 0x0007e2000c101126 */
[----:B------:R-:W-:Y:S05]  /*2830*/  @P2 BRA `(.L_x_57) ;  /* 0x00000000000c2947 */ /* 0x000fea0003800000 */
[----:B------:R-:W5:Y:S02]  /*2840*/  LDG.E.U8 R130, desc[UR38][R8.64+0x19] ;  /* 0x0000192608827981 */ /* 0x000f64000c1e1100 */
[----:B-----5:R-:W-:-:S05]  /*2850*/  PRMT R12, R130, 0x8880, RZ ;  /* 0x00008880820c7816 */ /* 0x020fca00000000ff */
[----:B------:R-:W-:-:S07]  /*2860*/  IMAD R15, R12, R123, RZ ;  /* 0x0000007b0c0f7224 */ /* 0x000fce00078e02ff */
.L_x_57:
[----:B------:R-:W-:Y:S05]  /*2870*/  BSYNC B1 ;  /* 0x0000000000017941 */ /* 0x000fea0003800000 */
.L_x_56:
        /* <DEDUP_REMOVED lines=11> */
.L_x_59:
[----:B------:R-:W-:Y:S05]  /*2930*/  BSYNC B1 ;  /* 0x0000000000017941 */ /* 0x000fea0003800000 */
.L_x_58:
[----:B---3--:R-:W-:Y:S01]  /*2940*/  @!P4 IMAD R13, R38, R122, R15 ;  /* 0x0000007a260dc224 */ /* 0x008fe200078e020f */
[----:B------:R-:W-:Y:S04]  /*2950*/  BSSY B1, `(.L_x_60) ;  /* 0x0000006000017945 */ /* 0x000fe80003800000 */
[----:B------:R3:W-:Y:S01]  /*2960*/  @!P4 STG.E.U8 desc[UR38][R6.64+0x18], R13 ;  /* 0x0000180d0600c986 */ /* 0x0007e2000c101126 */
[----:B------:R-:W-:Y:S05]  /*2970*/  @P3 BRA `(.L_x_61) ;  /* 0x00000000000c3947 */ /* 0x000fea0003800000 */
[----:B------:R-:W5:Y:S02]  /*2980*/  LDG.E.U8 R130, desc[UR38][R10.64+0x19] ;  /* 0x000019260a827981 */ /* 0x000f64000c1e1100 */
[----:B-----5:R-:W-:-:S05]  /*2990*/  PRMT R12, R130, 0x8880, RZ ;  /* 0x00008880820c7816 */ /* 0x020fca00000000ff */
[----:B------:R-:W-:-:S07]  /*29a0*/  IMAD R15, R12, R123, RZ ;  /* 0x0000007b0c0f7224 */ /* 0x000fce00078e02ff */
.L_x_61:
[----:B------:R-:W-:Y:S05]  /*29b0*/  BSYNC B1 ;  /* 0x0000000000017941 */ /* 0x000fea0003800000 */
.L_x_60:
[----:B------:R-:W-:Y:S01]  /*29c0*/  @!P3 IMAD R39, R39, R122, R15 ;  /* 0x0000007a2727b224 */ /* 0x000fe200078e020f */
[----:B------:R-:W-:Y:S04]  /*29d0*/  BSSY B1, `(.L_x_62) ;  /* 0x0000006000017945 */ /* 0x000fe80003800000 */
[----:B------:R0:W-:Y:S01]  /*29e0*/  @!P3 STG.E.U8 desc[UR38][R6.64+0x19], R39 ;  /* 0x000019270600b986 */ /* 0x0001e2000c101126 */
[----:B------:R-:W-:Y:S05]  /*29f0*/  @P5 BRA `(.L_x_63) ;  /* 0x00000000000c5947 */ /* 0x000fea0003800000 */
[----:B------:R-:W5:Y:S02]  /*2a00*/  LDG.E.U8 R130, desc[UR38][R8.64+0x20] ;  /* 0x0000202608827981 */ /* 0x000f64000c1e1100 */
[----:B-----5:R-:W-:-:S05]  /*2a10*/  PRMT R12, R130, 0x8880, RZ ;  /* 0x00008880820c7816 */ /* 0x020fca00000000ff */
[----:B------:R-:W-:-:S07]  /*2a20*/  IMAD R15, R12, R123, RZ ;  /* 0x0000007b0c0f7224 */ /* 0x000fce00078e02ff */
.L_x_63:
[----:B------:R-:W-:Y:S05]  /*2a30*/  BSYNC B1 ;  /* 0x0000000000017941 */ /* 0x000fea0003800000 */
.L_x_62:
[----:B---3--:R-:W-:Y:S01]  /*2a40*/  @!P5 IMAD R13, R40, R122, R15 ;  /* 0x0000007a280dd224 */ /* 0x008fe200078e020f */
[----:B------:R-:W-:Y:S04]  /*2a50*/  BSSY B1, `(.L_x_64) ;  /* 0x0000006000017945 */ /* 0x000fe80003800000 */
[----:B------:R3:W-:Y:S01]  /*2a60*/  @!P5 STG.E.U8 desc[UR38][R4.64+0x20], R13 ;  /* 0x0000200d0400d986 */ /* 0x0007e2000c101126 */
[----:B------:R-:W-:Y:S05]  /*2a70*/  @P2 BRA `(.L_x_65) ;  /* 0x00000000000c2947 */ /* 0x000fea0003800000 */
[----:B------:R-:W5:Y:S02]  /*2a80*/  LDG.E.U8 R130, desc[UR38][R8.64+0x21] ;  /* 0x0000212608827981 */ /* 0x000f64000c1e1100 */
[----:B-----5:R-:W-:-:S05]  /*2a90*/  PRMT R12, R130, 0x8880, RZ ;  /* 0x00008880820c7816 */ /* 0x020fca00000000ff */
[----:B------:R-:W-:-:S07]  /*2aa0*/  IMAD R15, R12, R123, RZ ;  /* 0x0000007b0c0f7224 */ /* 0x000fce00078e02ff */
.L_x_65:
[----:B------:R-:W-:Y:S05]  /*2ab0*/  BSYNC B1 ;  /* 0x0000000000017941 */ /* 0x000fea0003800000 */
.L_x_64:
        /* <DEDUP_REMOVED lines=11> */
.L_x_67:
[----:B------:R-:W-:Y:S05]  /*2b70*/  BSYNC B1 ;  /* 0x0000000000017941 */ /* 0x000fea0003800000 */
.L_x_66:
[----:B---3--:R-:W-:Y:S01]  /*2b80*/  @!P4 IMAD R13, R42, R122, R15 ;  /* 0x0000007a2a0dc224 */ /* 0x008fe200078e020f */
[----:B------:R-:W-:Y:S04]  /*2b90*/  BSSY B1, `(.L_x_68) ;  /* 0x0000006000017945 */ /* 0x000fe80003800000 */
[----:B------:R3:W-:Y:S01]  /*2ba0*/  @!P4 STG.E.U8 desc[UR38][R6.64+0x20], R13 ;  /* 0x0000200d0600c986 */ /* 0x0007e2000c101126 */
[----:B------:R-:W-:Y:S05]  /*2bb0*/  @P3 BRA `(.L_x_69) ;  /* 0x00000000000c3947 */ /* 0x000fea0003800000 */
[----:B------:R-:W5:Y:S02]  /*2bc0*/  LDG.E.U8 R130, desc[UR38][R10.64+0x21] ;  /* 0x000021260a827981 */ /* 0x000f64000c1e1100 */
[----:B-----5:R-:W-:-:S05]  /*2bd0*/  PRMT R12, R130, 0x8880, RZ ;  /* 0x00008880820c7816 */ /* 0x020fca00000000ff */
[----:B------:R-:W-:-:S07]  /*2be0*/  IMAD R15, R12, R123, RZ ;  /* 0x0000007b0c0f7224 */ /* 0x000fce00078e02ff */
.L_x_69:
[----:B------:R-:W-:Y:S05]  /*2bf0*/  BSYNC B1 ;  /* 0x0000000000017941 */ /* 0x000fea0003800000 */
.L_x_68:
[----:B------:R-:W-:Y:S01]  /*2c00*/  @!P3 IMAD R43, R43, R122, R15 ;  /* 0x0000007a2b2bb224 */ /* 0x000fe200078e020f */
[----:B------:R-:W-:Y:S04]  /*2c10*/  BSSY B1, `(.L_x_70) ;  /* 0x0000006000017945 */ /* 0x000fe80003800000 */
[----:B------:R0:W-:Y:S01]  /*2c20*/  @!P3 STG.E.U8 desc[UR38][R6.64+0x21], R43 ;  /* 0x0000212b0600b986 */ /* 0x0001e2000c101126 */
[----:B------:R-:W-:Y:S05]  /*2c30*/  @P5 BRA `(.L_x_71) ;  /* 0x00000000000c5947 */ /* 0x000fea0003800000 */
[----:B------:R-:W5:Y:S02]  /*2c40*/  LDG.E.U8 R130, desc[UR38][R8.64+0x28] ;  /* 0x0000282608827981 */ /* 0x000f64000c1e1100 */
[----:B-----5:R-:W-:-:S05]  /*2c50*/  PRMT R12, R130, 0x8880, RZ ;  /* 0x00008880820c7816 */ /* 0x020fca00000000ff */
[----:B------:R-:W-:-:S07]  /*2c60*/  IMAD R15, R12, R123, RZ ;  /* 0x0000007b0c0f7224 */ /* 0x000fce00078e02ff */
.L_x_71:
[----:B------:R-:W-:Y:S05]  /*2c70*/  BSYNC B1 ;  /* 0x0000000000017941 */ /* 0x000fea0003800000 */
.L_x_70:
[----:B---3--:R-:W-:Y:S01]  /*2c80*/  @!P5 IMAD R13, R44, R122, R15 ;  /* 0x0000007a2c0dd224 */ /* 0x008fe200078e020f */
[----:B------:R-:W-:Y:S04]  /*2c90*/  BSSY B1, `(.L_x_72) ;  /* 0x0000006000017945 */ /* 0x000fe80003800000 */
[----:B------:R3:W-:Y:S01]  /*2ca0*/  @!P5 STG.E.U8 desc[UR38][R4.64+0x28], R13 ;  /* 0x0000280d0400d986 */ /* 0x0007e2000c101126 */
[----:B------:R-:W-:Y:S05]  /*2cb0*/  @P2 BRA `(.L_x_73) ;  /* 0x00000000000c2947 */ /* 0x000fea0003800000 */
[----:B------:R-:W5:Y:S02]  /*2cc0*/  LDG.E.U8 R130, desc[UR38][R8.64+0x29] ;  /* 0x0000292608827981 */ /* 0x000f64000c1e1100 */
[----:B-----5:R-:W-:-:S05]  /*2cd0*/  PRMT R12, R130, 0x8880, RZ ;  /* 0x00008880820c7816 */ /* 0x020fca00000000ff */
[----:B------:R-:W-:-:S07]  /*2ce0*/  IMAD R15, R12, R123, RZ ;  /* 0x0000007b0c0f7224 */ /* 0x000fce00078e02ff */
.L_x_73:
[----:B------:R-:W-:Y:S05]  /*2cf0*/  BSYNC B1 ;  /* 0x0000000000017941 */ /* 0x000fea0003800000 */
.L_x_72:
        /* <DEDUP_REMOVED lines=11> */
.L_x_75:
[----:B------:R-:W-:Y:S05]  /*2db0*/  BSYNC B1 ;  /* 0x0000000000017941 */ /* 0x000fea0003800000 */
.L_x_74:
[----:B---3--:R-:W-:Y:S01]  /*2dc0*/  @!P4 IMAD R13, R46, R122, R15 ;  /* 0x0000007a2e0dc224 */ /* 0x008fe200078e020f */
[----:B------:R-:W-:Y:S04]  /*2dd0*/  BSSY B1, `(.L_x_76) ;  /* 0x0000006000017945 */ /* 0x000fe80003800000 */
[----:B------:R3:W-:Y:S01]  /*2de0*/  @!P4 STG.E.U8 desc[UR38][R6.64+0x28], R13 ;  /* 0x0000280d0600c986 */ /* 0x0007e2000c101126 */
[----:B------:R-:W-:Y:S05]  /*2df0*/  @P3 BRA `(.L_x_77) ;  /* 0x00000000000c3947 */ /* 0x000fea0003800000 */
[----:B------:R-:W5:Y:S02]  /*2e00*/  LDG.E.U8 R130, desc[UR38][R10.64+0x29] ;  /* 0x000029260a827981 */ /* 0x000f64000c1e1100 */
[----:B-----5:R-:W-:-:S05]  /*2e10*/  PRMT R12, R130, 0x8880, RZ ;  /* 0x00008880820c7816 */ /* 0x020fca00000000ff */
[----:B------:R-:W-:-:S07]  /*2e20*/  IMAD R15, R12, R123, RZ ;  /* 0x0000007b0c0f7224 */ /* 0x000fce00078e02ff */
.L_x_77:
[----:B------:R-:W-:Y:S05]  /*2e30*/  BSYNC B1 ;  /* 0x0000000000017941 */ /* 0x000fea0003800000 */
.L_x_76:
[----:B------:R-:W-:Y:S01]  /*2e40*/  @!P3 IMAD R47, R47, R122, R15 ;  /* 0x0000007a2f2fb224 */ /* 0x000fe200078e020f */
[----:B------:R-:W-:Y:S04]  /*2e50*/  BSSY B1, `(.L_x_78) ;  /* 0x0000006000017945 */ /* 0x000fe80003800000 */
[----:B------:R0:W-:Y:S01]  /*2e60*/  @!P3 STG.E.U8 desc[UR38][R6.64+0x29], R47 ;  /* 0x0000292f0600b986 */ /* 0x0001e2000c101126 */
[----:B------:R-:W-:Y:S05]  /*2e70*/  @P5 BRA `(.L_x_79) ;  /* 0x00000000000c5947 */ /* 0x000fea0003800000 */
[----:B------:R-:W5:Y:S02]  /*2e80*/  LDG.E.U8 R130, desc[UR38][R8.64+0x30] ;  /* 0x0000302608827981 */ /* 0x000f64000c1e1100 */
[----:B-----5:R-:W-:-:S05]  /*2e90*/  PRMT R12, R130, 0x8880, RZ ;  /* 0x00008880820c7816 */ /* 0x020fca00000000ff */
[----:B------:R-:W-:-:S07]  /*2ea0*/  IMAD R15, R12, R123, RZ ;  /* 0x0000007b0c0f7224 */ /* 0x000fce00078e02ff */
.L_x_79:
[----:B------:R-:W-:Y:S05]  /*2eb0*/  BSYNC B1 ;  /* 0x0000000000017941 */ /* 0x000fea0003800000 */
.L_x_78:
[----:B---3--:R-:W-:Y:S01]  /*2ec0*/  @!P5 IMAD R13, R48, R122, R15 ;  /* 0x0000007a300dd224 */ /* 0x008fe200078e020f */
[----:B------:R-:W-:Y:S04]  /*2ed0*/  BSSY B1, `(.L_x_80) ;  /* 0x0000006000017945 */ /* 0x000fe80003800000 */
[----:B------:R3:W-:Y:S01]  /*2ee0*/  @!P5 STG.E.U8 desc[UR38][R4.64+0x30], R13 ;  /* 0x0000300d0400d986 */ /* 0x0007e2000c101126 */
[----:B------:R-:W-:Y:S05]  /*2ef0*/  @P2 BRA `(.L_x_81) ;  /* 0x00000000000c2947 */ /* 0x000fea0003800000 */
[----:B------:R-:W5:Y:S02]  /*2f00*/  LDG.E.U8 R130, desc[UR38][R8.64+0x31] ;  /* 0x0000312608827981 */ /* 0x000f64000c1e1100 */
[----:B-----5:R-:W-:-:S05]  /*2f10*/  PRMT R12, R130, 0x8880, RZ ;  /* 0x00008880820c7816 */ /* 0x020fca00000000ff */
[----:B------:R-:W-:-:S07]  /*2f20*/  IMAD R15, R12, R123, RZ ;  /* 0x0000007b0c0f7224 */ /* 0x000fce00078e02ff */
.L_x_81:
[----:B------:R-:W-:Y:S05]  /*2f30*/  BSYNC B1 ;  /* 0x0000000000017941 */ /* 0x000fea0003800000 */
.L_x_80:
        /* <DEDUP_REMOVED lines=11> */
.L_x_83:
[----:B------:R-:W-:Y:S05]  /*2ff0*/  BSYNC B1 ;  /* 0x0000000000017941 */ /* 0x000fea0003800000 */
.L_x_82:
[----:B---3--:R-:W-:Y:S01]  /*3000*/  @!P4 IMAD R13, R50, R122, R15 ;  /* 0x0000007a320dc224 */ /* 0x008fe200078e020f */
[----:B------:R-:W-:Y:S04]  /*3010*/  BSSY B1, `(.L_x_84) ;  /* 0x0000006000017945 */ /* 0x000fe80003800000 */
[----:B------:R3:W-:Y:S01]  /*3020*/  @!P4 STG.E.U8 desc[UR38][R6.64+0x30], R13 ;  /* 0x0000300d0600c986 */ /* 0x0007e2000c101126 */
[----:B------:R-:W-:Y:S05]  /*3030*/  @P3 BRA `(.L_x_85) ;  /* 0x00000000000c3947 */ /* 0x000fea0003800000 */
[----:B------:R-:W5:Y:S02]  /*3040*/  LDG.E.U8 R130, desc[UR38][R10.64+0x31] ;  /* 0x000031260a827981 */ /* 0x000f64000c1e1100 */
[----:B-----5:R-:W-:-:S05]  /*3050*/  PRMT R12, R130, 0x8880, RZ ;  /* 0x00008880820c7816 */ /* 0x020fca00000000ff */
[----:B------:R-:W-:-:S07]  /*3060*/  IMAD R15, R12, R123, RZ ;  /* 0x0000007b0c0f7224 */ /* 0x000fce00078e02ff */
.L_x_85:
[----:B------:R-:W-:Y:S05]  /*3070*/  BSYNC B1 ;  /* 0x0000000000017941 */ /* 0x000fea0003800000 */
.L_x_84:
[----:B------:R-:W-:Y:S01]  /*3080*/  @!P3 IMAD R51, R51, R122, R15 ;  /* 0x0000007a3333b224 */ /* 0x000fe200078e020f */
[----:B------:R-:W-:Y:S04]  /*3090*/  BSSY B1, `(.L_x_86) ;  /* 0x0000006000017945 */ /* 0x000fe80003800000 */
[----:B------:R0:W-:Y:S01]  /*30a0*/  @!P3 STG.E.U8 desc[UR38][R6.64+0x31], R51 ;  /* 0x000031330600b986 */ /* 0x0001e2000c101126 */
[----:B------:R-:W-:Y:S05]  /*30b0*/  @P5 BRA `(.L_x_87) ;  /* 0x00000000000c5947 */ /* 0x000fea0003800000 */
[----:B------:R-:W5:Y:S02]  /*30c0*/  LDG.E.U8 R130, desc[UR38][R8.64+0x38] ;  /* 0x0000382608827981 */ /* 0x000f64000c1e1100 */
[----:B-----5:R-:W-:-:S05]  /*30d0*/  PRMT R12, R130, 0x8880, RZ ;  /* 0x00008880820c7816 */ /* 0x020fca00000000ff */
[----:B------:R-:W-:-:S07]  /*30e0*/  IMAD R15, R12, R123, RZ ;  /* 0x0000007b0c0f7224 */ /* 0x000fce00078e02ff */
.L_x_87:
[----:B------:R-:W-:Y:S05]  /*30f0*/  BSYNC B1 ;  /* 0x0000000000017941 */ /* 0x000fea0003800000 */
.L_x_86:
[----:B---3--:R-:W-:Y:S01]  /*3100*/  @!P5 IMAD R13, R52, R122, R15 ;  /* 0x0000007a340dd224 */ /* 0x008fe200078e020f */
[----:B------:R-:W-:Y:S04]  /*3110*/  BSSY B1, `(.L_x_88) ;  /* 0x0000006000017945 */ /* 0x000fe80003800000 */
[----:B------:R3:W-:Y:S01]  /*3120*/  @!P5 STG.E.U8 desc[UR38][R4.64+0x38], R13 ;  /* 0x0000380d0400d986 */ /* 0x0007e2000c101126 */
[----:B------:R-:W-:Y:S05]  /*3130*/  @P2 BRA `(.L_x_89) ;  /* 0x00000000000c2947 */ /* 0x000fea0003800000 */
[----:B------:R-:W5:Y:S02]  /*3140*/  LDG.E.U8 R130, desc[UR38][R8.64+0x39] ;  /* 0x0000392608827981 */ /* 0x000f64000c1e1100 */
[----:B-----5:R-:W-:-:S05]  /*3150*/  PRMT R12, R130, 0x8880, RZ ;  /* 0x00008880820c7816 */ /* 0x020fca00000000ff */
[----:B------:R-:W-:-:S07]  /*3160*/  IMAD R15, R12, R123, RZ ;  /* 0x0000007b0c0f7224 */ /* 0x000fce00078e02ff */
.L_x_89:
[----:B------:R-:W-:Y:S05]  /*3170*/  BSYNC B1 ;  /* 0x0000000000017941 */ /* 0x000fea0003800000 */
.L_x_88:
        /* <DEDUP_REMOVED lines=11> */
.L_x_91:
[----:B------:R-:W-:Y:S05]  /*3230*/  BSYNC B1 ;  /* 0x0000000000017941 */ /* 0x000fea0003800000 */
.L_x_90:
[----:B---3--:R-:W-:Y:S01]  /*3240*/  @!P4 IMAD R13, R54, R122, R15 ;  /* 0x0000007a360dc224 */ /* 0x008fe200078e020f */
[----:B------:R-:W-:Y:S04]  /*3250*/  BSSY B1, `(.L_x_92) ;  /* 0x0000006000017945 */ /* 0x000fe80003800000 */
[----:B------:R3:W-:Y:S01]  /*3260*/  @!P4 STG.E.U8 desc[UR38][R6.64+0x38], R13 ;  /* 0x0000380d0600c986 */ /* 0x0007e2000c101126 */
[----:B------:R-:W-:Y:S05]  /*3270*/  @P3 BRA `(.L_x_93) ;  /* 0x00000000000c3947 */ /* 0x000fea0003800000 */
[----:B------:R-:W5:Y:S02]  /*3280*/  LDG.E.U8 R130, desc[UR38][R10.64+0x39] ;  /* 0x000039260a827981 */ /* 0x000f64000c1e1100 */
[----:B-----5:R-:W-:-:S05]  /*3290*/  PRMT R12, R130, 0x8880, RZ ;  /* 0x00008880820c7816 */ /* 0x020fca00000000ff */
[----:B------:R-:W-:-:S07]  /*32a0*/  IMAD R15, R12, R123, RZ ;  /* 0x0000007b0c0f7224 */ /* 0x000fce00078e02ff */
.L_x_93:
[----:B------:R-:W-:Y:S05]  /*32b0*/  BSYNC B1 ;  /* 0x0000000000017941 */ /* 0x000fea0003800000 */
.L_x_92:
[----:B------:R-:W-:Y:S01]  /*32c0*/  @!P3 IMAD R55, R55, R122, R15 ;  /* 0x0000007a3737b224 */ /* 0x000fe200078e020f */
[----:B------:R-:W-:Y:S04]  /*32d0*/  BSSY B1, `(.L_x_94) ;  /* 0x0000006000017945 */ /* 0x000fe80003800000 */
[----:B------:R0:W-:Y:S01]  /*32e0*/  @!P3 STG.E.U8 desc[UR38][R6.64+0x39], R55 ;  /* 0x000039370600b986 */ /* 0x0001e2000c101126 */
[----:B------:R-:W-:Y:S05]  /*32f0*/  @P5 BRA `(.L_x_95) ;  /* 0x00000000000c5947 */ /* 0x000fea0003800000 */
[----:B------:R-:W5:Y:S02]  /*3300*/  LDG.E.U8 R130, desc[UR38][R8.64+0x40] ;  /* 0x0000402608827981 */ /* 0x000f64000c1e1100 */
[----:B-----5:R-:W-:-:S05]  /*3310*/  PRMT R12, R130, 0x8880, RZ ;  /* 0x00008880820c7816 */ /* 0x020fca00000000ff */
[----:B------:R-:W-:-:S07]  /*3320*/  IMAD R15, R12, R123, RZ ;  /* 0x0000007b0c0f7224 */ /* 0x000fce00078e02ff */
.L_x_95:
[----:B------:R-:W-:Y:S05]  /*3330*/  BSYNC B1 ;  /* 0x0000000000017941 */ /* 0x000fea0003800000 */
.L_x_94:
[----:B---3--:R-:W-:Y:S01]  /*3340*/  @!P5 IMAD R13, R56, R122, R15 ;  /* 0x0000007a380dd224 */ /* 0x008fe200078e020f */
[----:B------:R-:W-:Y:S04]  /*3350*/  BSSY B1, `(.L_x_96) ;  /* 0x0000006000017945 */ /* 0x000fe80003800000 */
[----:B------:R3:W-:Y:S01]  /*3360*/  @!P5 STG.E.U8 desc[UR38][R4.64+0x40], R13 ;  /* 0x0000400d0400d986 */ /* 0x0007e2000c101126 */
[----:B------:R-:W-:Y:S05]  /*3370*/  @P2 BRA `(.L_x_97) ;  /* 0x00000000000c2947 */ /* 0x000fea0003800000 */
[----:B------:R-:W5:Y:S02]  /*3380*/  LDG.E.U8 R130, desc[UR38][R8.64+0x41] ;  /* 0x0000412608827981 */ /* 0x000f64000c1e1100 */
[----:B-----5:R-:W-:-:S05]  /*3390*/  PRMT R12, R130, 0x8880, RZ ;  /* 0x00008880820c7816 */ /* 0x020fca00000000ff */
[----:B------:R-:W-:-:S07]  /*33a0*/  IMAD R15, R12, R123, RZ ;  /* 0x0000007b0c0f7224 */ /* 0x000fce00078e02ff */
.L_x_97:
[----:B------:R-:W-:Y:S05]  /*33b0*/  BSYNC B1 ;  /* 0x0000000000017941 */ /* 0x000fea0003800000 */
.L_x_96:
        /* <DEDUP_REMOVED lines=11> */
.L_x_99:
[----:B------:R-:W-:Y:S05]  /*3470*/  BSYNC B1 ;  /* 0x0000000000017941 */ /* 0x000fea0003800000 */
.L_x_98:
[----:B---3--:R-:W-:Y:S01]  /*3480*/  @!P4 IMAD R13, R58, R122, R15 ;  /* 0x0000007a3a0dc224 */ /* 0x008fe200078e020f */
[----:B------:R-:W-:Y:S04]  /*3490*/  BSSY B1, `(.L_x_100) ;  /* 0x0000006000017945 */ /* 0x000fe80003800000 */
[----:B------:R3:W-:Y:S01]  /*34a0*/  @!P4 STG.E.U8 desc[UR38][R6.64+0x40], R13 ;  /* 0x0000400d0600c986 */ /* 0x0007e2000c101126 */
[----:B------:R-:W-:Y:S05]  /*34b0*/  @P3 BRA `(.L_x_101) ;  /* 0x00000000000c3947 */ /* 0x000fea0003800000 */
[----:B------:R-:W5:Y:S02]  /*34c0*/  LDG.E.U8 R130, desc[UR38][R10.64+0x41] ;  /* 0x000041260a827981 */ /* 0x000f64000c1e1100 */
[----:B-----5:R-:W-:-:S05]  /*34d0*/  PRMT R12, R130, 0x8880, RZ ;  /* 0x00008880820c7816 */ /* 0x020fca00000000ff */
[----:B------:R-:W-:-:S07]  /*34e0*/  IMAD R15, R12, R123, RZ ;  /* 0x0000007b0c0f7224 */ /* 0x000fce00078e02ff */
.L_x_101:
[----:B------:R-:W-:Y:S05]  /*34f0*/  BSYNC B1 ;  /* 0x0000000000017941 */ /* 0x000fea0003800000 */
.L_x_100:
[----:B------:R-:W-:Y:S01]  /*3500*/  @!P3 IMAD R59, R59, R122, R15 ;  /* 0x0000007a3b3bb224 */ /* 0x000fe200078e020f */
[----:B------:R-:W-:Y:S04]  /*3510*/  BSSY B1, `(.L_x_102) ;  /* 0x0000006000017945 */ /* 0x000fe80003800000 */
[----:B------:R0:W-:Y:S01]  /*3520*/  @!P3 STG.E.U8 desc[UR38][R6.64+0x41], R59 ;  /* 0x0000413b0600b986 */ /* 0x0001e2000c101126 */
[----:B------:R-:W-:Y:S05]  /*3530*/  @P5 BRA `(.L_x_103) ;  /* 0x00000000000c5947 */ /* 0x000fea0003800000 */
[----:B------:R-:W5:Y:S02]  /*3540*/  LDG.E.U8 R130, desc[UR38][R8.64+0x48] ;  /* 0x0000482608827981 */ /* 0x000f64000c1e1100 */
[----:B-----5:R-:W-:-:S05]  /*3550*/  PRMT R12, R130, 0x8880, RZ ;  /* 0x00008880820c7816 */ /* 0x020fca00000000ff */
[----:B------:R-:W-:-:S07]  /*3560*/  IMAD R15, R12, R123, RZ ;  /* 0x0000007b0c0f7224 */ /* 0x000fce00078e02ff */
.L_x_103:
[----:B------:R-:W-:Y:S05]  /*3570*/  BSYNC B1 ;  /* 0x0000000000017941 */ /* 0x000fea0003800000 */
.L_x_102:
[----:B---3--:R-:W-:Y:S01]  /*3580*/  @!P5 IMAD R13, R60, R122, R15 ;  /* 0x0000007a3c0dd224 */ /* 0x008fe200078e020f */
[----:B------:R-:W-:Y:S04]  /*3590*/  BSSY B1, `(.L_x_104) ;  /* 0x0000006000017945 */ /* 0x000fe80003800000 */
[----:B------:R3:W-:Y:S01]  /*35a0*/  @!P5 STG.E.U8 desc[UR38][R4.64+0x48], R13 ;  /* 0x0000480d0400d986 */ /* 0x0007e2000c101126 */
[----:B------:R-:W-:Y:S05]  /*35b0*/  @P2 BRA `(.L_x_105) ;  /* 0x00000000000c2947 */ /* 0x000fea0003800000 */
[----:B------:R-:W5:Y:S02]  /*35c0*/  LDG.E.U8 R130, desc[UR38][R8.64+0x49] ;  /* 0x0000492608827981 */ /* 0x000f64000c1e1100 */
[----:B-----5:R-:W-:-:S05]  /*35d0*/  PRMT R12, R130, 0x8880, RZ ;  /* 0x00008880820c7816 */ /* 0x020fca00000000ff */
[----:B------:R-:W-:-:S07]  /*35e0*/  IMAD R15, R12, R123, RZ ;  /* 0x0000007b0c0f7224 */ /* 0x000fce00078e02ff */
.L_x_105:
[----:B------:R-:W-:Y:S05]  /*35f0*/  BSYNC B1 ;  /* 0x0000000000017941 */ /* 0x000fea0003800000 */
.L_x_104:
        /* <DEDUP_REMOVED lines=11> */
.L_x_107:
[----:B------:R-:W-:Y:S05]  /*36b0*/  BSYNC B1 ;  /* 0x0000000000017941 */ /* 0x000fea0003800000 */
.L_x_106:
[----:B---3--:R-:W-:Y:S01]  /*36c0*/  @!P4 IMAD R13, R62, R122, R15 ;  /* 0x0000007a3e0dc224 */ /* 0x008fe200078e020f */
[----:B------:R-:W-:Y:S04]  /*36d0*/  BSSY B1, `(.L_x_108) ;  /* 0x0000006000017945 */ /* 0x000fe80003800000 */
[----:B------:R3:W-:Y:S01]  /*36e0*/  @!P4 STG.E.U8 desc[UR38][R6.64+0x48], R13 ;  /* 0x0000480d0600c986 */ /* 0x0007e2000c101126 */
[----:B------:R-:W-:Y:S05]  /*36f0*/  @P3 BRA `(.L_x_109) ;  /* 0x00000000000c3947 */ /* 0x000fea0003800000 */
[----:B------:R-:W5:Y:S02]  /*3700*/  LDG.E.U8 R130, desc[UR38][R10.64+0x49] ;  /* 0x000049260a827981 */ /* 0x000f64000c1e1100 */
[----:B-----5:R-:W-:-:S05]  /*3710*/  PRMT R12, R130, 0x8880, RZ ;  /* 0x00008880820c7816 */ /* 0x020fca00000000ff */
[----:B------:R-:W-:-:S07]  /*3720*/  IMAD R15, R12, R123, RZ ;  /* 0x0000007b0c0f7224 */ /* 0x000fce00078e02ff */
.L_x_109:
[----:B------:R-:W-:Y:S05]  /*3730*/  BSYNC B1 ;  /* 0x0000000000017941 */ /* 0x000fea0003800000 */
.L_x_108:
[----:B------:R-:W-:Y:S01]  /*3740*/  @!P3 IMAD R63, R63, R122, R15 ;  /* 0x0000007a3f3fb224 */ /* 0x000fe200078e020f */
[----:B------:R-:W-:Y:S04]  /*3750*/  BSSY B1, `(.L_x_110) ;  /* 0x0000006000017945 */ /* 0x000fe80003800000 */
[----:B------:R0:W-:Y:S01]  /*3760*/  @!P3 STG.E.U8 desc[UR38][R6.64+0x49], R63 ;  /* 0x0000493f0600b986 */ /* 0x0001e2000c101126 */
[----:B------:R-:W-:Y:S05]  /*3770*/  @P5 BRA `(.L_x_111) ;  /* 0x00000000000c5947 */ /* 0x000fea0003800000 */
[----:B------:R-:W5:Y:S02]  /*3780*/  LDG.E.U8 R130, desc[UR38][R8.64+0x50] ;  /* 0x0000502608827981 */ /* 0x000f64000c1e1100 */
[----:B-----5:R-:W-:-:S05]  /*3790*/  PRMT R12, R130, 0x8880, RZ ;  /* 0x00008880820c7816 */ /* 0x020fca00000000ff */
[----:B------:R-:W-:-:S07]  /*37a0*/  IMAD R15, R12, R123, RZ ;  /* 0x0000007b0c0f7224 */ /* 0x000fce00078e02ff */
.L_x_111:
[----:B------:R-:W-:Y:S05]  /*37b0*/  BSYNC B1 ;  /* 0x0000000000017941 */ /* 0x000fea0003800000 */
.L_x_110:
[----:B---3--:R-:W-:Y:S01]  /*37c0*/  @!P5 IMAD R13, R64, R122, R15 ;  /* 0x0000007a400dd224 */ /* 0x008fe200078e020f */
[----:B------:R-:W-:Y:S04]  /*37d0*/  BSSY B1, `(.L_x_112) ;  /* 0x0000006000017945 */ /* 0x000fe80003800000 */
[----:B------:R3:W-:Y:S01]  /*37e0*/  @!P5 STG.E.U8 desc[UR38][R4.64+0x50], R13 ;  /* 0x0000500d0400d986 */ /* 0x0007e2000c101126 */
[----:B------:R-:W-:Y:S05]  /*37f0*/  @P2 BRA `(.L_x_113) ;  /* 0x00000000000c2947 */ /* 0x000fea0003800000 */
[----:B------:R-:W5:Y:S02]  /*3800*/  LDG.E.U8 R130, desc[UR38][R8.64+0x51] ;  /* 0x0000512608827981 */ /* 0x000f64000c1e1100 */
[----:B-----5:R-:W-:-:S05]  /*3810*/  PRMT R12, R130, 0x8880, RZ ;  /* 0x00008880820c7816 */ /* 0x020fca00000000ff */
[----:B------:R-:W-:-:S07]  /*3820*/  IMAD R15, R12, R123, RZ ;  /* 0x0000007b0c0f7224 */ /* 0x000fce00078e02ff */
.L_x_113:
[----:B------:R-:W-:Y:S05]  /*3830*/  BSYNC B1 ;  /* 0x0000000000017941 */ /* 0x000fea0003800000 */
.L_x_112:
        /* <DEDUP_REMOVED lines=11> */
.L_x_115:
[----:B------:R-:W-:Y:S05]  /*38f0*/  BSYNC B1 ;  /* 0x0000000000017941 */ /* 0x000fea0003800000 */
.L_x_114:
[----:B---3--:R-:W-:Y:S01]  /*3900*/  @!P4 IMAD R13, R66, R122, R15 ;  /* 0x0000007a420dc224 */ /* 0x008fe200078e020f */
[----:B------:R-:W-:Y:S04]  /*3910*/  BSSY B1, `(.L_x_116) ;  /* 0x0000006000017945 */ /* 0x000fe80003800000 */
[----:B------:R3:W-:Y:S01]  /*3920*/  @!P4 STG.E.U8 desc[UR38][R6.64+0x50], R13 ;  /* 0x0000500d0600c986 */ /* 0x0007e2000c101126 */
[----:B------:R-:W-:Y:S05]  /*3930*/  @P3 BRA `(.L_x_117) ;  /* 0x00000000000c3947 */ /* 0x000fea0003800000 */
[----:B------:R-:W5:Y:S02]  /*3940*/  LDG.E.U8 R130, desc[UR38][R10.64+0x51] ;  /* 0x000051260a827981 */ /* 0x000f64000c1e1100 */
[----:B-----5:R-:W-:-:S05]  /*3950*/  PRMT R12, R130, 0x8880, RZ ;  /* 0x00008880820c7816 */ /* 0x020fca00000000ff */
[----:B------:R-:W-:-:S07]  /*3960*/  IMAD R15, R12, R123, RZ ;  /* 0x0000007b0c0f7224 */ /* 0x000fce00078e02ff */
.L_x_117:
[----:B------:R-:W-:Y:S05]  /*3970*/  BSYNC B1 ;  /* 0x0000000000017941 */ /* 0x000fea0003800000 */
.L_x_116:
[----:B------:R-:W-:Y:S01]  /*3980*/  @!P3 IMAD R67, R67, R122, R15 ;  /* 0x0000007a4343b224 */ /* 0x000fe200078e020f */
[----:B------:R-:W-:Y:S04]  /*3990*/  BSSY B1, `(.L_x_118) ;  /* 0x0000006000017945 */ /* 0x000fe80003800000 */
[----:B------:R0:W-:Y:S01]  /*39a0*/  @!P3 STG.E.U8 desc[UR38][R6.64+0x51], R67 ;  /* 0x000051430600b986 */ /* 0x0001e2000c101126 */
[----:B------:R-:W-:Y:S05]  /*39b0*/  @P5 BRA `(.L_x_119) ;  /* 0x00000000000c5947 */ /* 0x000fea0003800000 */
[----:B------:R-:W5:Y:S02]  /*39c0*/  LDG.E.U8 R130, desc[UR38][R8.64+0x58] ;  /* 0x0000582608827981 */ /* 0x000f64000c1e1100 */
[----:B-----5:R-:W-:-:S05]  /*39d0*/  PRMT R12, R130, 0x8880, RZ ;  /* 0x00008880820c7816 */ /* 0x020fca00000000ff */
[----:B------:R-:W-:-:S07]  /*39e0*/  IMAD R15, R12, R123, RZ ;  /* 0x0000007b0c0f7224 */ /* 0x000fce00078e02ff */
.L_x_119:
[----:B------:R-:W-:Y:S05]  /*39f0*/  BSYNC B1 ;  /* 0x0000000000017941 */ /* 0x000fea0003800000 */
.L_x_118:
[----:B---3--:R-:W-:Y:S01]  /*3a00*/  @!P5 IMAD R13, R68, R122, R15 ;  /* 0x0000007a440dd224 */ /* 0x008fe200078e020f */
[----:B------:R-:W-:Y:S04]  /*3a10*/  BSSY B1, `(.L_x_120) ;  /* 0x0000006000017945 */ /* 0x000fe80003800000 */
[----:B------:R3:W-:Y:S01]  /*3a20*/  @!P5 STG.E.U8 desc[UR38][R4.64+0x58], R13 ;  /* 0x0000580d0400d986 */ /* 0x0007e2000c101126 */
[----:B------:R-:W-:Y:S05]  /*3a30*/  @P2 BRA `(.L_x_121) ;  /* 0x00000000000c2947 */ /* 0x000fea0003800000 */
[----:B------:R-:W5:Y:S02]  /*3a40*/  LDG.E.U8 R130, desc[UR38][R8.64+0x59] ;  /* 0x0000592608827981 */ /* 0x000f64000c1e1100 */
[----:B-----5:R-:W-:-:S05]  /*3a50*/  PRMT R12, R130, 0x8880, RZ ;  /* 0x00008880820c7816 */ /* 0x020fca00000000ff */
[----:B------:R-:W-:-:S07]  /*3a60*/  IMAD R15, R12, R123, RZ ;  /* 0x0000007b0c0f7224 */ /* 0x000fce00078e02ff */
.L_x_121:
[----:B------:R-:W-:Y:S05]  /*3a70*/  BSYNC B1 ;  /* 0x0000000000017941 */ /* 0x000fea0003800000 */
.L_x_120:
        /* <DEDUP_REMOVED lines=11> */
.L_x_123:
[----:B------:R-:W-:Y:S05]  /*3b30*/  BSYNC B1 ;  /* 0x0000000000017941 */ /* 0x000fea0003800000 */
.L_x_122:
[----:B---3--:R-:W-:Y:S01]  /*3b40*/  @!P4 IMAD R13, R70, R122, R15 ;  /* 0x0000007a460dc224 */ /* 0x008fe200078e020f */
[----:B------:R-:W-:Y:S04]  /*3b50*/  BSSY B1, `(.L_x_124) ;  /* 0x0000006000017945 */ /* 0x000fe80003800000 */
[----:B------:R3:W-:Y:S01]  /*3b60*/  @!P4 STG.E.U8 desc[UR38][R6.64+0x58], R13 ;  /* 0x0000580d0600c986 */ /* 0x0007e2000c101126 */
[----:B------:R-:W-:Y:S05]  /*3b70*/  @P3 BRA `(.L_x_125) ;  /* 0x00000000000c3947 */ /* 0x000fea0003800000 */
[----:B------:R-:W5:Y:S02]  /*3b80*/  LDG.E.U8 R130, desc[UR38][R10.64+0x59] ;  /* 0x000059260a827981 */ /* 0x000f64000c1e1100 */
[----:B-----5:R-:W-:-:S05]  /*3b90*/  PRMT R12, R130, 0x8880, RZ ;  /* 0x00008880820c7816 */ /* 0x020fca00000000ff */
[----:B------:R-:W-:-:S07]  /*3ba0*/  IMAD R15, R12, R123, RZ ;  /* 0x0000007b0c0f7224 */ /* 0x000fce00078e02ff */
.L_x_125:
[----:B------:R-:W-:Y:S05]  /*3bb0*/  BSYNC B1 ;  /* 0x0000000000017941 */ /* 0x000fea0003800000 */
.L_x_124:
[----:B------:R-:W-:Y:S01]  /*3bc0*/  @!P3 IMAD R71, R71, R122, R15 ;  /* 0x0000007a4747b224 */ /* 0x000fe200078e020f */
[----:B------:R-:W-:Y:S04]  /*3bd0*/  BSSY B1, `(.L_x_126) ;  /* 0x0000006000017945 */ /* 0x000fe80003800000 */
[----:B------:R0:W-:Y:S01]  /*3be0*/  @!P3 STG.E.U8 desc[UR38][R6.64+0x59], R71 ;  /* 0x000059470600b986 */ /* 0x0001e2000c101126 */
[----:B------:R-:W-:Y:S05]  /*3bf0*/  @P5 BRA `(.L_x_127) ;  /* 0x00000000000c5947 */ /* 0x000fea0003800000 */
[----:B------:R-:W5:Y:S02]  /*3c00*/  LDG.E.U8 R130, desc[UR38][R8.64+0x60] ;  /* 0x0000602608827981 */ /* 0x000f64000c1e1100 */
[----:B-----5:R-:W-:-:S05]  /*3c10*/  PRMT R12, R130, 0x8880, RZ ;  /* 0x00008880820c7816 */ /* 0x020fca00000000ff */
[----:B------:R-:W-:-:S07]  /*3c20*/  IMAD R15, R12, R123, RZ ;  /* 0x0000007b0c0f7224 */ /* 0x000fce00078e02ff */
.L_x_127:
[----:B------:R-:W-:Y:S05]  /*3c30*/  BSYNC B1 ;  /* 0x0000000000017941 */ /* 0x000fea0003800000 */
.L_x_126:
[----:B---3--:R-:W-:Y:S01]  /*3c40*/  @!P5 IMAD R13, R72, R122, R15 ;  /* 0x0000007a480dd224 */ /* 0x008fe200078e020f */
[----:B------:R-:W-:Y:S04]  /*3c50*/  BSSY B1, `(.L_x_128) ;  /* 0x0000006000017945 */ /* 0x000fe80003800000 */
[----:B------:R3:W-:Y:S01]  /*3c60*/  @!P5 STG.E.U8 desc[UR38][R4.64+0x60], R13 ;  /* 0x0000600d0400d986 */ /* 0x0007e2000c101126 */
[----:B------:R-:W-:Y:S05]  /*3c70*/  @P2 BRA `(.L_x_129) ;  /* 0x00000000000c2947 */ /* 0x000fea0003800000 */
[----:B------:R-:W5:Y:S02]  /*3c80*/  LDG.E.U8 R130, desc[UR38][R8.64+0x61] ;  /* 0x0000612608827981 */ /* 0x000f64000c1e1100 */
[----:B-----5:R-:W-:-:S05]  /*3c90*/  PRMT R12, R130, 0x8880, RZ ;  /* 0x00008880820c7816 */ /* 0x020fca00000000ff */
[----:B------:R-:W-:-:S07]  /*3ca0*/  IMAD R15, R12, R123, RZ ;  /* 0x0000007b0c0f7224 */ /* 0x000fce00078e02ff */
.L_x_129:
[----:B------:R-:W-:Y:S05]  /*3cb0*/  BSYNC B1 ;  /* 0x0000000000017941 */ /* 0x000fea0003800000 */
.L_x_128:
        /* <DEDUP_REMOVED lines=11> */
.L_x_131:
[----:B------:R-:W-:Y:S05]  /*3d70*/  BSYNC B1 ;  /* 0x0000000000017941 */ /* 0x000fea0003800000 */
.L_x_130:
[----:B---3--:R-:W-:Y:S01]  /*3d80*/  @!P4 IMAD R13, R74, R122, R15 ;  /* 0x0000007a4a0dc224 */ /* 0x008fe200078e020f */
[----:B------:R-:W-:Y:S04]  /*3d90*/  BSSY B1, `(.L_x_132) ;  /* 0x0000006000017945 */ /* 0x000fe80003800000 */
[----:B------:R3:W-:Y:S01]  /*3da0*/  @!P4 STG.E.U8 desc[UR38][R6.64+0x60], R13 ;  /* 0x0000600d0600c986 */ /* 0x0007e2000c101126 */
[----:B------:R-:W-:Y:S05]  /*3db0*/  @P3 BRA `(.L_x_133) ;  /* 0x00000000000c3947 */ /* 0x000fea0003800000 */
[----:B------:R-:W5:Y:S02]  /*3dc0*/  LDG.E.U8 R130, desc[UR38][R10.64+0x61] ;  /* 0x000061260a827981 */ /* 0x000f64000c1e1100 */
[----:B-----5:R-:W-:-:S05]  /*3dd0*/  PRMT R12, R130, 0x8880, RZ ;  /* 0x00008880820c7816 */ /* 0x020fca00000000ff */
[----:B------:R-:W-:-:S07]  /*3de0*/  IMAD R15, R12, R123, RZ ;  /* 0x0000007b0c0f7224 */ /* 0x000fce00078e02ff */
.L_x_133:
[----:B------:R-:W-:Y:S05]  /*3df0*/  BSYNC B1 ;  /* 0x0000000000017941 */ /* 0x000fea0003800000 */
.L_x_132:
[----:B------:R-:W-:Y:S01]  /*3e00*/  @!P3 IMAD R75, R75, R122, R15 ;  /* 0x0000007a4b4bb224 */ /* 0x000fe200078e020f */
[----:B------:R-:W-:Y:S04]  /*3e10*/  BSSY B1, `(.L_x_134) ;  /* 0x0000006000017945 */ /* 0x000fe80003800000 */
[----:B------:R0:W-:Y:S01]  /*3e20*/  @!P3 STG.E.U8 desc[UR38][R6.64+0x61], R75 ;  /* 0x0000614b0600b986 */ /* 0x0001e2000c101126 */
[----:B------:R-:W-:Y:S05]  /*3e30*/  @P5 BRA `(.L_x_135) ;  /* 0x00000000000c5947 */ /* 0x000fea0003800000 */
[----:B------:R-:W5:Y:S02]  /*3e40*/  LDG.E.U8 R130, desc[UR38][R8.64+0x68] ;  /* 0x0000682608827981 */ /* 0x000f64000c1e1100 */
[----:B-----5:R-:W-:-:S05]  /*3e50*/  PRMT R12, R130, 0x8880, RZ ;  /* 0x00008880820c7816 */ /* 0x020fca00000000ff */
[----:B------:R-:W-:-:S07]  /*3e60*/  IMAD R15, R12, R123, RZ ;  /* 0x0000007b0c0f7224 */ /* 0x000fce00078e02ff */
.L_x_135:
[----:B------:R-:W-:Y:S05]  /*3e70*/  BSYNC B1 ;  /* 0x0000000000017941 */ /* 0x000fea0003800000 */
.L_x_134:
[----:B---3--:R-:W-:Y:S01]  /*3e80*/  @!P5 IMAD R13, R76, R122, R15 ;  /* 0x0000007a4c0dd224 */ /* 0x008fe200078e020f */
[----:B------:R-:W-:Y:S04]  /*3e90*/  BSSY B1, `(.L_x_136) ;  /* 0x0000006000017945 */ /* 0x000fe80003800000 */
[----:B------:R3:W-:Y:S01]  /*3ea0*/  @!P5 STG.E.U8 desc[UR38][R4.64+0x68], R13 ;  /* 0x0000680d0400d986 */ /* 0x0007e2000c101126 */
[----:B------:R-:W-:Y:S05]  /*3eb0*/  @P2 BRA `(.L_x_137) ;  /* 0x00000000000c2947 */ /* 0x000fea0003800000 */
[----:B------:R-:W5:Y:S02]  /*3ec0*/  LDG.E.U8 R130, desc[UR38][R8.64+0x69] ;  /* 0x0000692608827981 */ /* 0x000f64000c1e1100 */
[----:B-----5:R-:W-:-:S05]  /*3ed0*/  PRMT R12, R130, 0x8880, RZ ;  /* 0x00008880820c7816 */ /* 0x020fca00000000ff */
[----:B------:R-:W-:-:S07]  /*3ee0*/  IMAD R15, R12, R123, RZ ;  /* 0x0000007b0c0f7224 */ /* 0x000fce00078e02ff */
.L_x_137:
[----:B------:R-:W-:Y:S05]  /*3ef0*/  BSYNC B1 ;  /* 0x0000000000017941 */ /* 0x000fea0003800000 */
.L_x_136:
        /* <DEDUP_REMOVED lines=11> */
.L_x_139:
[----:B------:R-:W-:Y:S05]  /*3fb0*/  BSYNC B1 ;  /* 0x0000000000017941 */ /* 0x000fea0003800000 */
.L_x_138:
[----:B---3--:R-:W-:Y:S01]  /*3fc0*/  @!P4 IMAD R13, R78, R122, R15 ;  /* 0x0000007a4e0dc224 */ /* 0x008fe200078e020f */
[----:B------:R-:W-:Y:S04]  /*3fd0*/  BSSY B1, `(.L_x_140) ;  /* 0x0000006000017945 */ /* 0x000fe80003800000 */
[----:B------:R3:W-:Y:S01]  /*3fe0*/  @!P4 STG.E.U8 desc[UR38][R6.64+0x68], R13 ;  /* 0x0000680d0600c986 */ /* 0x0007e2000c101126 */
[----:B------:R-:W-:Y:S05]  /*3ff0*/  @P3 BRA `(.L_x_141) ;  /* 0x00000000000c3947 */ /* 0x000fea0003800000 */
[----:B------:R-:W5:Y:S02]  /*4000*/  LDG.E.U8 R130, desc[UR38][R10.64+0x69] ;  /* 0x000069260a827981 */ /* 0x000f64000c1e1100 */
[----:B-----5:R-:W-:-:S05]  /*4010*/  PRMT R12, R130, 0x8880, RZ ;  /* 0x00008880820c7816 */ /* 0x020fca00000000ff */
[----:B------:R-:W-:-:S07]  /*4020*/  IMAD R15, R12, R123, RZ ;  /* 0x0000007b0c0f7224 */ /* 0x000fce00078e02ff */
.L_x_141:
[----:B------:R-:W-:Y:S05]  /*4030*/  BSYNC B1 ;  /* 0x0000000000017941 */ /* 0x000fea0003800000 */
.L_x_140:
[----:B------:R-:W-:Y:S01]  /*4040*/  @!P3 IMAD R79, R79, R122, R15 ;  /* 0x0000007a4f4fb224 */ /* 0x000fe200078e020f */
[----:B------:R-:W-:Y:S04]  /*4050*/  BSSY B1, `(.L_x_142) ;  /* 0x0000006000017945 */ /* 0x000fe80003800000 */
[----:B------:R0:W-:Y:S01]  /*4060*/  @!P3 STG.E.U8 desc[UR38][R6.64+0x69], R79 ;  /* 0x0000694f0600b986 */ /* 0x0001e2000c101126 */
[----:B------:R-:W-:Y:S05]  /*4070*/  @P5 BRA `(.L_x_143) ;  /* 0x00000000000c5947 */ /* 0x000fea0003800000 */
[----:B------:R-:W5:Y:S02]  /*4080*/  LDG.E.U8 R130, desc[UR38][R8.64+0x70] ;  /* 0x0000702608827981 */ /* 0x000f64000c1e1100 */
[----:B-----5:R-:W-:-:S05]  /*4090*/  PRMT R12, R130, 0x8880, RZ ;  /* 0x00008880820c7816 */ /* 0x020fca00000000ff */
[----:B------:R-:W-:-:S07]  /*40a0*/  IMAD R15, R12, R123, RZ ;  /* 0x0000007b0c0f7224 */ /* 0x000fce00078e02ff */
.L_x_143:
[----:B------:R-:W-:Y:S05]  /*40b0*/  BSYNC B1 ;  /* 0x0000000000017941 */ /* 0x000fea0003800000 */
.L_x_142:
[----:B---3--:R-:W-:Y:S01]  /*40c0*/  @!P5 IMAD R13, R80, R122, R15 ;  /* 0x0000007a500dd224 */ /* 0x008fe200078e020f */
[----:B------:R-:W-:Y:S04]  /*40d0*/  BSSY B1, `(.L_x_144) ;  /* 0x0000006000017945 */ /* 0x000fe80003800000 */
[----:B------:R3:W-:Y:S01]  /*40e0*/  @!P5 STG.E.U8 desc[UR38][R4.64+0x70], R13 ;  /* 0x0000700d0400d986 */ /* 0x0007e2000c101126 */
[----:B------:R-:W-:Y:S05]  /*40f0*/  @P2 BRA `(.L_x_145) ;  /* 0x00000000000c2947 */ /* 0x000fea0003800000 */
[----:B------:R-:W5:Y:S02]  /*4100*/  LDG.E.U8 R130, desc[UR38][R8.64+0x71] ;  /* 0x0000712608827981 */ /* 0x000f64000c1e1100 */
[----:B-----5:R-:W-:-:S05]  /*4110*/  PRMT R12, R130, 0x8880, RZ ;  /* 0x00008880820c7816 */ /* 0x020fca00000000ff */
[----:B------:R-:W-:-:S07]  /*4120*/  IMAD R15, R12, R123, RZ ;  /* 0x0000007b0c0f7224 */ /* 0x000fce00078e02ff */
.L_x_145:
[----:B------:R-:W-:Y:S05]  /*4130*/  BSYNC B1 ;  /* 0x0000000000017941 */ /* 0x000fea0003800000 */
.L_x_144:
        /* <DEDUP_REMOVED lines=11> */
.L_x_147:
[----:B------:R-:W-:Y:S05]  /*41f0*/  BSYNC B1 ;  /* 0x0000000000017941 */ /* 0x000fea0003800000 */
.L_x_146:
[----:B---3--:R-:W-:Y:S01]  /*4200*/  @!P4 IMAD R13, R82, R122, R15 ;  /* 0x0000007a520dc224 */ /* 0x008fe200078e020f */
[----:B------:R-:W-:Y:S04]  /*4210*/  BSSY B1, `(.L_x_148) ;  /* 0x0000006000017945 */ /* 0x000fe80003800000 */
[----:B------:R3:W-:Y:S01]  /*4220*/  @!P4 STG.E.U8 desc[UR38][R6.64+0x70], R13 ;  /* 0x0000700d0600c986 */ /* 0x0007e2000c101126 */
[----:B------:R-:W-:Y:S05]  /*4230*/  @P3 BRA `(.L_x_149) ;  /* 0x00000000000c3947 */ /* 0x000fea0003800000 */
[----:B------:R-:W5:Y:S02]  /*4240*/  LDG.E.U8 R130, desc[UR38][R10.64+0x71] ;  /* 0x000071260a827981 */ /* 0x000f64000c1e1100 */
[----:B-----5:R-:W-:-:S05]  /*4250*/  PRMT R12, R130, 0x8880, RZ ;  /* 0x00008880820c7816 */ /* 0x020fca00000000ff */
[----:B------:R-:W-:-:S07]  /*4260*/  IMAD R15, R12, R123, RZ ;  /* 0x0000007b0c0f7224 */ /* 0x000fce00078e02ff */
.L_x_149:
[----:B------:R-:W-:Y:S05]  /*4270*/  BSYNC B1 ;  /* 0x0000000000017941 */ /* 0x000fea0003800000 */
.L_x_148:
[----:B------:R-:W-:Y:S01]  /*4280*/  @!P3 IMAD R83, R83, R122, R15 ;  /* 0x0000007a5353b224 */ /* 0x000fe200078e020f */
[----:B------:R-:W-:Y:S04]  /*4290*/  BSSY B1, `(.L_x_150) ;  /* 0x0000006000017945 */ /* 0x000fe80003800000 */
[----:B------:R0:W-:Y:S01]  /*42a0*/  @!P3 STG.E.U8 desc[UR38][R6.64+0x71], R83 ;  /* 0x000071530600b986 */ /* 0x0001e2000c101126 */
[----:B------:R-:W-:Y:S05]  /*42b0*/  @P5 BRA `(.L_x_151) ;  /* 0x00000000000c5947 */ /* 0x000fea0003800000 */
[----:B------:R-:W5:Y:S02]  /*42c0*/  LDG.E.U8 R130, desc[UR38][R8.64+0x78] ;  /* 0x0000782608827981 */ /* 0x000f64000c1e1100 */
[----:B-----5:R-:W-:-:S05]  /*42d0*/  PRMT R12, R130, 0x8880, RZ ;  /* 0x00008880820c7816 */ /* 0x020fca00000000ff */
[----:B------:R-:W-:-:S07]  /*42e0*/  IMAD R15, R12, R123, RZ ;  /* 0x0000007b0c0f7224 */ /* 0x000fce00078e02ff */
.L_x_151:
[----:B------:R-:W-:Y:S05]  /*42f0*/  BSYNC B1 ;  /* 0x0000000000017941 */ /* 0x000fea0003800000 */
.L_x_150:
[----:B---3--:R-:W-:Y:S01]  /*4300*/  @!P5 IMAD R13, R84, R122, R15 ;  /* 0x0000007a540dd224 */ /* 0x008fe200078e020f */
[----:B------:R-:W-:Y:S04]  /*4310*/  BSSY B1, `(.L_x_152) ;  /* 0x0000006000017945 */ /* 0x000fe80003800000 */
[----:B------:R3:W-:Y:S01]  /*4320*/  @!P5 STG.E.U8 desc[UR38][R4.64+0x78], R13 ;  /* 0x0000780d0400d986 */ /* 0x0007e2000c101126 */
[----:B------:R-:W-:Y:S05]  /*4330*/  @P2 BRA `(.L_x_153) ;  /* 0x00000000000c2947 */ /* 0x000fea0003800000 */
[----:B------:R-:W5:Y:S02]  /*4340*/  LDG.E.U8 R130, desc[UR38][R8.64+0x79] ;  /* 0x0000792608827981 */ /* 0x000f64000c1e1100 */
[----:B-----5:R-:W-:-:S05]  /*4350*/  PRMT R12, R130, 0x8880, RZ ;  /* 0x00008880820c7816 */ /* 0x020fca00000000ff */
[----:B------:R-:W-:-:S07]  /*4360*/  IMAD R15, R12, R123, RZ ;  /* 0x0000007b0c0f7224 */ /* 0x000fce00078e02ff */
.L_x_153:
[----:B------:R-:W-:Y:S05]  /*4370*/  BSYNC B1 ;  /* 0x0000000000017941 */ /* 0x000fea0003800000 */
.L_x_152:
        /* <DEDUP_REMOVED lines=11> */
.L_x_155:
[----:B------:R-:W-:Y:S05]  /*4430*/  BSYNC B1 ;  /* 0x0000000000017941 */ /* 0x000fea0003800000 */
.L_x_154:
[----:B---3--:R-:W-:Y:S01]  /*4440*/  @!P4 IMAD R13, R86, R122, R15 ;  /* 0x0000007a560dc224 */ /* 0x008fe200078e020f */
[----:B------:R-:W-:Y:S04]  /*4450*/  BSSY B1, `(.L_x_156) ;  /* 0x0000006000017945 */ /* 0x000fe80003800000 */
[----:B------:R3:W-:Y:S01]  /*4460*/  @!P4 STG.E.U8 desc[UR38][R6.64+0x78], R13 ;  /* 0x0000780d0600c986 */ /* 0x0007e2000c101126 */
[----:B------:R-:W-:Y:S05]  /*4470*/  @P3 BRA `(.L_x_157) ;  /* 0x00000000000c3947 */ /* 0x000fea0003800000 */
[----:B------:R-:W5:Y:S02]  /*4480*/  LDG.E.U8 R130, desc[UR38][R10.64+0x79] ;  /* 0x000079260a827981 */ /* 0x000f64000c1e1100 */
[----:B-----5:R-:W-:-:S05]  /*4490*/  PRMT R12, R130, 0x8880, RZ ;  /* 0x00008880820c7816 */ /* 0x020fca00000000ff */
[----:B------:R-:W-:-:S07]  /*44a0*/  IMAD R15, R12, R123, RZ ;  /* 0x0000007b0c0f7224 */ /* 0x000fce00078e02ff */
.L_x_157:
[----:B------:R-:W-:Y:S05]  /*44b0*/  BSYNC B1 ;  /* 0x0000000000017941 */ /* 0x000fea0003800000 */
.L_x_156:
[----:B------:R-:W-:Y:S01]  /*44c0*/  @!P3 IMAD R87, R87, R122, R15 ;  /* 0x0000007a5757b224 */ /* 0x000fe200078e020f */
[----:B------:R-:W-:Y:S04]  /*44d0*/  BSSY B1, `(.L_x_158) ;  /* 0x0000006000017945 */ /* 0x000fe80003800000 */
[----:B------:R0:W-:Y:S01]  /*44e0*/  @!P3 STG.E.U8 desc[UR38][R6.64+0x79], R87 ;  /* 0x000079570600b986 */ /* 0x0001e2000c101126 */
[----:B------:R-:W-:Y:S05]  /*44f0*/  @P5 BRA `(.L_x_159) ;  /* 0x00000000000c5947 */ /* 0x000fea0003800000 */
[----:B------:R-:W5:Y:S02]  /*4500*/  LDG.E.U8 R130, desc[UR38][R8.64+0x80] ;  /* 0x0000802608827981 */ /* 0x000f64000c1e1100 */
[----:B-----5:R-:W-:-:S05]  /*4510*/  PRMT R12, R130, 0x8880, RZ ;  /* 0x00008880820c7816 */ /* 0x020fca00000000ff */
[----:B------:R-:W-:-:S07]  /*4520*/  IMAD R15, R12, R123, RZ ;  /* 0x0000007b0c0f7224 */ /* 0x000fce00078e02ff */
.L_x_159:
[----:B------:R-:W-:Y:S05]  /*4530*/  BSYNC B1 ;  /* 0x0000000000017941 */ /* 0x000fea0003800000 */
.L_x_158:
[----:B---3--:R-:W-:Y:S01]  /*4540*/  @!P5 IMAD R13, R88, R122, R15 ;  /* 0x0000007a580dd224 */ /* 0x008fe200078e020f */
[----:B------:R-:W-:Y:S04]  /*4550*/  BSSY B1, `(.L_x_160) ;  /* 0x0000006000017945 */ /* 0x000fe80003800000 */
[----:B------:R3:W-:Y:S01]  /*4560*/  @!P5 STG.E.U8 desc[UR38][R4.64+0x80], R13 ;  /* 0x0000800d0400d986 */ /* 0x0007e2000c101126 */
[----:B------:R-:W-:Y:S05]  /*4570*/  @P2 BRA `(.L_x_161) ;  /* 0x00000000000c2947 */ /* 0x000fea0003800000 */
[----:B------:R-:W5:Y:S02]  /*4580*/  LDG.E.U8 R130, desc[UR38][R8.64+0x81] ;  /* 0x0000812608827981 */ /* 0x000f64000c1e1100 */
[----:B-----5:R-:W-:-:S05]  /*4590*/  PRMT R12, R130, 0x8880, RZ ;  /* 0x00008880820c7816 */ /* 0x020fca00000000ff */
[----:B------:R-:W-:-:S07]  /*45a0*/  IMAD R15, R12, R123, RZ ;  /* 0x0000007b0c0f7224 */ /* 0x000fce00078e02ff */
.L_x_161:
[----:B------:R-:W-:Y:S05]  /*45b0*/  BSYNC B1 ;  /* 0x0000000000017941 */ /* 0x000fea0003800000 */
.L_x_160:
        /* <DEDUP_REMOVED lines=11> */
.L_x_163:
[----:B------:R-:W-:Y:S05]  /*4670*/  BSYNC B1 ;  /* 0x0000000000017941 */ /* 0x000fea0003800000 */
.L_x_162:
[----:B---3--:R-:W-:Y:S01]  /*4680*/  @!P4 IMAD R13, R90, R122, R15 ;  /* 0x0000007a5a0dc224 */ /* 0x008fe200078e020f */
[----:B------:R-:W-:Y:S04]  /*4690*/  BSSY B1, `(.L_x_164) ;  /* 0x0000006000017945 */ /* 0x000fe80003800000 */
[----:B------:R3:W-:Y:S01]  /*46a0*/  @!P4 STG.E.U8 desc[UR38][R6.64+0x80], R13 ;  /* 0x0000800d0600c986 */ /* 0x0007e2000c101126 */
[----:B------:R-:W-:Y:S05]  /*46b0*/  @P3 BRA `(.L_x_165) ;  /* 0x00000000000c3947 */ /* 0x000fea0003800000 */
[----:B------:R-:W5:Y:S02]  /*46c0*/  LDG.E.U8 R130, desc[UR38][R10.64+0x81] ;  /* 0x000081260a827981 */ /* 0x000f64000c1e1100 */
[----:B-----5:R-:W-:-:S05]  /*46d0*/  PRMT R12, R130, 0x8880, RZ ;  /* 0x00008880820c7816 */ /* 0x020fca00000000ff */
[----:B------:R-:W-:-:S07]  /*46e0*/  IMAD R15, R12, R123, RZ ;  /* 0x0000007b0c0f7224 */ /* 0x000fce00078e02ff */
.L_x_165:
[----:B------:R-:W-:Y:S05]  /*46f0*/  BSYNC B1 ;  /* 0x0000000000017941 */ /* 0x000fea0003800000 */
.L_x_164:
[----:B------:R-:W-:Y:S01]  /*4700*/  @!P3 IMAD R91, R91, R122, R15 ;  /* 0x0000007a5b5bb224 */ /* 0x000fe200078e020f */
[----:B------:R-:W-:Y:S04]  /*4710*/  BSSY B1, `(.L_x_166) ;  /* 0x0000006000017945 */ /* 0x000fe80003800000 */
[----:B------:R0:W-:Y:S01]  /*4720*/  @!P3 STG.E.U8 desc[UR38][R6.64+0x81], R91 ;  /* 0x0000815b0600b986 */ /* 0x0001e2000c101126 */
[----:B------:R-:W-:Y:S05]  /*4730*/  @P5 BRA `(.L_x_167) ;  /* 0x00000000000c5947 */ /* 0x000fea0003800000 */
[----:B------:R-:W5:Y:S02]  /*4740*/  LDG.E.U8 R130, desc[UR38][R8.64+0x88] ;  /* 0x0000882608827981 */ /* 0x000f64000c1e1100 */
[----:B-----5:R-:W-:-:S05]  /*4750*/  PRMT R12, R130, 0x8880, RZ ;  /* 0x00008880820c7816 */ /* 0x020fca00000000ff */
[----:B------:R-:W-:-:S07]  /*4760*/  IMAD R15, R12, R123, RZ ;  /* 0x0000007b0c0f7224 */ /* 0x000fce00078e02ff */
.L_x_167:
[----:B------:R-:W-:Y:S05]  /*4770*/  BSYNC B1 ;  /* 0x0000000000017941 */ /* 0x000fea0003800000 */
.L_x_166:
[----:B---3--:R-:W-:Y:S01]  /*4780*/  @!P5 IMAD R13, R92, R122, R15 ;  /* 0x0000007a5c0dd224 */ /* 0x008fe200078e020f */
[----:B------:R-:W-:Y:S04]  /*4790*/  BSSY B1, `(.L_x_168) ;  /* 0x0000006000017945 */ /* 0x000fe80003800000 */
[----:B------:R3:W-:Y:S01]  /*47a0*/  @!P5 STG.E.U8 desc[UR38][R4.64+0x88], R13 ;  /* 0x0000880d0400d986 */ /* 0x0007e2000c101126 */
[----:B------:R-:W-:Y:S05]  /*47b0*/  @P2 BRA `(.L_x_169) ;  /* 0x00000000000c2947 */ /* 0x000fea0003800000 */
[----:B------:R-:W5:Y:S02]  /*47c0*/  LDG.E.U8 R130, desc[UR38][R8.64+0x89] ;  /* 0x0000892608827981 */ /* 0x000f64000c1e1100 */
[----:B-----5:R-:W-:-:S05]  /*47d0*/  PRMT R12, R130, 0x8880, RZ ;  /* 0x00008880820c7816 */ /* 0x020fca00000000ff */
[----:B------:R-:W-:-:S07]  /*47e0*/  IMAD R15, R12, R123, RZ ;  /* 0x0000007b0c0f7224 */ /* 0x000fce00078e02ff */
.L_x_169:
[----:B------:R-:W-:Y:S05]  /*47f0*/  BSYNC B1 ;  /* 0x0000000000017941 */ /* 0x000fea0003800000 */
.L_x_168:
        /* <DEDUP_REMOVED lines=11> */
.L_x_171:
[----:B------:R-:W-:Y:S05]  /*48b0*/  BSYNC B1 ;  /* 0x0000000000017941 */ /* 0x000fea0003800000 */
.L_x_170:
[----:B---3--:R-:W-:Y:S01]  /*48c0*/  @!P4 IMAD R13, R94, R122, R15 ;  /* 0x0000007a5e0dc224 */ /* 0x008fe200078e020f */
[----:B------:R-:W-:Y:S04]  /*48d0*/  BSSY B1, `(.L_x_172) ;  /* 0x0000006000017945 */ /* 0x000fe80003800000 */
[----:B------:R3:W-:Y:S01]  /*48e0*/  @!P4 STG.E.U8 desc[UR38][R6.64+0x88], R13 ;  /* 0x0000880d0600c986 */ /* 0x0007e2000c101126 */
[----:B------:R-:W-:Y:S05]  /*48f0*/  @P3 BRA `(.L_x_173) ;  /* 0x00000000000c3947 */ /* 0x000fea0003800000 */
[----:B------:R-:W5:Y:S02]  /*4900*/  LDG.E.U8 R130, desc[UR38][R10.64+0x89] ;  /* 0x000089260a827981 */ /* 0x000f64000c1e1100 */
[----:B-----5:R-:W-:-:S05]  /*4910*/  PRMT R12, R130, 0x8880, RZ ;  /* 0x00008880820c7816 */ /* 0x020fca00000000ff */
[----:B------:R-:W-:-:S07]  /*4920*/  IMAD R15, R12, R123, RZ ;  /* 0x0000007b0c0f7224 */ /* 0x000fce00078e02ff */
.L_x_173:
[----:B------:R-:W-:Y:S05]  /*4930*/  BSYNC B1 ;  /* 0x0000000000017941 */ /* 0x000fea0003800000 */
.L_x_172:
[----:B------:R-:W-:Y:S01]  /*4940*/  @!P3 IMAD R95, R95, R122, R15 ;  /* 0x0000007a5f5fb224 */ /* 0x000fe200078e020f */
[----:B------:R-:W-:Y:S04]  /*4950*/  BSSY B1, `(.L_x_174) ;  /* 0x0000006000017945 */ /* 0x000fe80003800000 */
[----:B------:R0:W-:Y:S01]  /*4960*/  @!P3 STG.E.U8 desc[UR38][R6.64+0x89], R95 ;  /* 0x0000895f0600b986 */ /* 0x0001e2000c101126 */
[----:B------:R-:W-:Y:S05]  /*4970*/  @P5 BRA `(.L_x_175) ;  /* 0x00000000000c5947 */ /* 0x000fea0003800000 */
[----:B------:R-:W5:Y:S02]  /*4980*/  LDG.E.U8 R130, desc[UR38][R8.64+0x90] ;  /* 0x0000902608827981 */ /* 0x000f64000c1e1100 */
[----:B-----5:R-:W-:-:S05]  /*4990*/  PRMT R12, R130, 0x8880, RZ ;  /* 0x00008880820c7816 */ /* 0x020fca00000000ff */
[----:B------:R-:W-:-:S07]  /*49a0*/  IMAD R15, R12, R123, RZ ;  /* 0x0000007b0c0f7224 */ /* 0x000fce00078e02ff */
.L_x_175:
[----:B------:R-:W-:Y:S05]  /*49b0*/  BSYNC B1 ;  /* 0x0000000000017941 */ /* 0x000fea0003800000 */
.L_x_174:
[----:B---3--:R-:W-:Y:S01]  /*49c0*/  @!P5 IMAD R13, R96, R122, R15 ;  /* 0x0000007a600dd224 */ /* 0x008fe200078e020f */
[----:B------:R-:W-:Y:S04]  /*49d0*/  BSSY B1, `(.L_x_176) ;  /* 0x0000006000017945 */ /* 0x000fe80003800000 */
[----:B------:R3:W-:Y:S01]  /*49e0*/  @!P5 STG.E.U8 desc[UR38][R4.64+0x90], R13 ;  /* 0x0000900d0400d986 */ /* 0x0007e2000c101126 */
[----:B------:R-:W-:Y:S05]  /*49f0*/  @P2 BRA `(.L_x_177) ;  /* 0x00000000000c2947 */ /* 0x000fea0003800000 */
[----:B------:R-:W5:Y:S02]  /*4a00*/  LDG.E.U8 R130, desc[UR38][R8.64+0x91] ;  /* 0x0000912608827981 */ /* 0x000f64000c1e1100 */
[----:B-----5:R-:W-:-:S05]  /*4a10*/  PRMT R12, R130, 0x8880, RZ ;  /* 0x00008880820c7816 */ /* 0x020fca00000000ff */
[----:B------:R-:W-:-:S07]  /*4a20*/  IMAD R15, R12, R123, RZ ;  /* 0x0000007b0c0f7224 */ /* 0x000fce00078e02ff */
.L_x_177:
[----:B------:R-:W-:Y:S05]  /*4a30*/  BSYNC B1 ;  /* 0x0000000000017941 */ /* 0x000fea0003800000 */
.L_x_176:
        /* <DEDUP_REMOVED lines=11> */
.L_x_179:
[----:B------:R-:W-:Y:S05]  /*4af0*/  BSYNC B1 ;  /* 0x0000000000017941 */ /* 0x000fea0003800000 */
.L_x_178:
[----:B---3--:R-:W-:Y:S01]  /*4b00*/  @!P4 IMAD R13, R98, R122, R15 ;  /* 0x0000007a620dc224 */ /* 0x008fe200078e020f */
[----:B------:R-:W-:Y:S04]  /*4b10*/  BSSY B1, `(.L_x_180) ;  /* 0x0000006000017945 */ /* 0x000fe80003800000 */
[----:B------:R3:W-:Y:S01]  /*4b20*/  @!P4 STG.E.U8 desc[UR38][R6.64+0x90], R13 ;  /* 0x0000900d0600c986 */ /* 0x0007e2000c101126 */
[----:B------:R-:W-:Y:S05]  /*4b30*/  @P3 BRA `(.L_x_181) ;  /* 0x00000000000c3947 */ /* 0x000fea0003800000 */
[----:B------:R-:W5:Y:S02]  /*4b40*/  LDG.E.U8 R130, desc[UR38][R10.64+0x91] ;  /* 0x000091260a827981 */ /* 0x000f64000c1e1100 */
[----:B-----5:R-:W-:-:S05]  /*4b50*/  PRMT R12, R130, 0x8880, RZ ;  /* 0x00008880820c7816 */ /* 0x020fca00000000ff */
[----:B------:R-:W-:-:S07]  /*4b60*/  IMAD R15, R12, R123, RZ ;  /* 0x0000007b0c0f7224 */ /* 0x000fce00078e02ff */
.L_x_181:
[----:B------:R-:W-:Y:S05]  /*4b70*/  BSYNC B1 ;  /* 0x0000000000017941 */ /* 0x000fea0003800000 */
.L_x_180:
[----:B------:R-:W-:Y:S01]  /*4b80*/  @!P3 IMAD R99, R99, R122, R15 ;  /* 0x0000007a6363b224 */ /* 0x000fe200078e020f */
[----:B------:R-:W-:Y:S04]  /*4b90*/  BSSY B1, `(.L_x_182) ;  /* 0x0000006000017945 */ /* 0x000fe80003800000 */
[----:B------:R0:W-:Y:S01]  /*4ba0*/  @!P3 STG.E.U8 desc[UR38][R6.64+0x91], R99 ;  /* 0x000091630600b986 */ /* 0x0001e2000c101126 */
[----:B------:R-:W-:Y:S05]  /*4bb0*/  @P5 BRA `(.L_x_183) ;  /* 0x00000000000c5947 */ /* 0x000fea0003800000 */
[----:B------:R-:W5:Y:S02]  /*4bc0*/  LDG.E.U8 R130, desc[UR38][R8.64+0x98] ;  /* 0x0000982608827981 */ /* 0x000f64000c1e1100 */
[----:B-----5:R-:W-:-:S05]  /*4bd0*/  PRMT R12, R130, 0x8880, RZ ;  /* 0x00008880820c7816 */ /* 0x020fca00000000ff */
[----:B------:R-:W-:-:S07]  /*4be0*/  IMAD R15, R12, R123, RZ ;  /* 0x0000007b0c0f7224 */ /* 0x000fce00078e02ff */
.L_x_183:
[----:B------:R-:W-:Y:S05]  /*4bf0*/  BSYNC B1 ;  /* 0x0000000000017941 */ /* 0x000fea0003800000 */
.L_x_182:
[----:B---3--:R-:W-:Y:S01]  /*4c00*/  @!P5 IMAD R13, R100, R122, R15 ;  /* 0x0000007a640dd224 */ /* 0x008fe200078e020f */
[----:B------:R-:W-:Y:S04]  /*4c10*/  BSSY B1, `(.L_x_184) ;  /* 0x0000006000017945 */ /* 0x000fe80003800000 */
[----:B------:R3:W-:Y:S01]  /*4c20*/  @!P5 STG.E.U8 desc[UR38][R4.64+0x98], R13 ;  /* 0x0000980d0400d986 */ /* 0x0007e2000c101126 */
[----:B------:R-:W-:Y:S05]  /*4c30*/  @P2 BRA `(.L_x_185) ;  /* 0x00000000000c2947 */ /* 0x000fea0003800000 */
[----:B------:R-:W5:Y:S02]  /*4c40*/  LDG.E.U8 R130, desc[UR38][R8.64+0x99] ;  /* 0x0000992608827981 */ /* 0x000f64000c1e1100 */
[----:B-----5:R-:W-:-:S05]  /*4c50*/  PRMT R12, R130, 0x8880, RZ ;  /* 0x00008880820c7816 */ /* 0x020fca00000000ff */
[----:B------:R-:W-:-:S07]  /*4c60*/  IMAD R15, R12, R123, RZ ;  /* 0x0000007b0c0f7224 */ /* 0x000fce00078e02ff */
.L_x_185:
[----:B------:R-:W-:Y:S05]  /*4c70*/  BSYNC B1 ;  /* 0x0000000000017941 */ /* 0x000fea0003800000 */
.L_x_184:
        /* <DEDUP_REMOVED lines=11> */
.L_x_187:
[----:B------:R-:W-:Y:S05]  /*4d30*/  BSYNC B1 ;  /* 0x0000000000017941 */ /* 0x000fea0003800000 */
.L_x_186:
[----:B---3--:R-:W-:Y:S01]  /*4d40*/  @!P4 IMAD R13, R102, R122, R15 ;  /* 0x0000007a660dc224 */ /* 0x008fe200078e020f */
[----:B------:R-:W-:Y:S04]  /*4d50*/  BSSY B1, `(.L_x_188) ;  /* 0x0000006000017945 */ /* 0x000fe80003800000 */
[----:B------:R3:W-:Y:S01]  /*4d60*/  @!P4 STG.E.U8 desc[UR38][R6.64+0x98], R13 ;  /* 0x0000980d0600c986 */ /* 0x0007e2000c101126 */
[----:B------:R-:W-:Y:S05]  /*4d70*/  @P3 BRA `(.L_x_189) ;  /* 0x00000000000c3947 */ /* 0x000fea0003800000 */
[----:B------:R-:W5:Y:S02]  /*4d80*/  LDG.E.U8 R130, desc[UR38][R10.64+0x99] ;  /* 0x000099260a827981 */ /* 0x000f64000c1e1100 */
[----:B-----5:R-:W-:-:S05]  /*4d90*/  PRMT R12, R130, 0x8880, RZ ;  /* 0x00008880820c7816 */ /* 0x020fca00000000ff */
[----:B------:R-:W-:-:S07]  /*4da0*/  IMAD R15, R12, R123, RZ ;  /* 0x0000007b0c0f7224 */ /* 0x000fce00078e02ff */
.L_x_189:
[----:B------:R-:W-:Y:S05]  /*4db0*/  BSYNC B1 ;  /* 0x0000000000017941 */ /* 0x000fea0003800000 */
.L_x_188:
[----:B------:R-:W-:Y:S01]  /*4dc0*/  @!P3 IMAD R103, R103, R122, R15 ;  /* 0x0000007a6767b224 */ /* 0x000fe200078e020f */
[----:B------:R-:W-:Y:S04]  /*4dd0*/  BSSY B1, `(.L_x_190) ;  /* 0x0000006000017945 */ /* 0x000fe80003800000 */
[----:B------:R0:W-:Y:S01]  /*4de0*/  @!P3 STG.E.U8 desc[UR38][R6.64+0x99], R103 ;  /* 0x000099670600b986 */ /* 0x0001e2000c101126 */
[----:B------:R-:W-:Y:S05]  /*4df0*/  @P5 BRA `(.L_x_191) ;  /* 0x00000000000c5947 */ /* 0x000fea0003800000 */
[----:B------:R-:W5:Y:S02]  /*4e00*/  LDG.E.U8 R130, desc[UR38][R8.64+0xa0] ;  /* 0x0000a02608827981 */ /* 0x000f64000c1e1100 */
[----:B-----5:R-:W-:-:S05]  /*4e10*/  PRMT R12, R130, 0x8880, RZ ;  /* 0x00008880820c7816 */ /* 0x020fca00000000ff */
[----:B------:R-:W-:-:S07]  /*4e20*/  IMAD R15, R12, R123, RZ ;  /* 0x0000007b0c0f7224 */ /* 0x000fce00078e02ff */
.L_x_191:
[----:B------:R-:W-:Y:S05]  /*4e30*/  BSYNC B1 ;  /* 0x0000000000017941 */ /* 0x000fea0003800000 */
.L_x_190:
[----:B---3--:R-:W-:Y:S01]  /*4e40*/  @!P5 IMAD R13, R104, R122, R15 ;  /* 0x0000007a680dd224 */ /* 0x008fe200078e020f */
[----:B------:R-:W-:Y:S04]  /*4e50*/  BSSY B1, `(.L_x_192) ;  /* 0x0000006000017945 */ /* 0x000fe80003800000 */
[----:B------:R3:W-:Y:S01]  /*4e60*/  @!P5 STG.E.U8 desc[UR38][R4.64+0xa0], R13 ;  /* 0x0000a00d0400d986 */ /* 0x0007e2000c101126 */
[----:B------:R-:W-:Y:S05]  /*4e70*/  @P2 BRA `(.L_x_193) ;  /* 0x00000000000c2947 */ /* 0x000fea0003800000 */
[----:B------:R-:W5:Y:S02]  /*4e80*/  LDG.E.U8 R130, desc[UR38][R8.64+0xa1] ;  /* 0x0000a12608827981 */ /* 0x000f64000c1e1100 */
[----:B-----5:R-:W-:-:S05]  /*4e90*/  PRMT R12, R130, 0x8880, RZ ;  /* 0x00008880820c7816 */ /* 0x020fca00000000ff */
[----:B------:R-:W-:-:S07]  /*4ea0*/  IMAD R15, R12, R123, RZ ;  /* 0x0000007b0c0f7224 */ /* 0x000fce00078e02ff */
.L_x_193:
[----:B------:R-:W-:Y:S05]  /*4eb0*/  BSYNC B1 ;  /* 0x0000000000017941 */ /* 0x000fea0003800000 */
.L_x_192:
        /* <DEDUP_REMOVED lines=11> */
.L_x_195:
[----:B------:R-:W-:Y:S05]  /*4f70*/  BSYNC B1 ;  /* 0x0000000000017941 */ /* 0x000fea0003800000 */
.L_x_194:
[----:B---3--:R-:W-:Y:S01]  /*4f80*/  @!P4 IMAD R13, R106, R122, R15 ;  /* 0x0000007a6a0dc224 */ /* 0x008fe200078e020f */
[----:B------:R-:W-:Y:S04]  /*4f90*/  BSSY B1, `(.L_x_196) ;  /* 0x0000006000017945 */ /* 0x000fe80003800000 */
[----:B------:R3:W-:Y:S01]  /*4fa0*/  @!P4 STG.E.U8 desc[UR38][R6.64+0xa0], R13 ;  /* 0x0000a00d0600c986 */ /* 0x0007e2000c101126 */
[----:B------:R-:W-:Y:S05]  /*4fb0*/  @P3 BRA `(.L_x_197) ;  /* 0x00000000000c3947 */ /* 0x000fea0003800000 */
[----:B------:R-:W5:Y:S02]  /*4fc0*/  LDG.E.U8 R130, desc[UR38][R10.64+0xa1] ;  /* 0x0000a1260a827981 */ /* 0x000f64000c1e1100 */
[----:B-----5:R-:W-:-:S05]  /*4fd0*/  PRMT R12, R130, 0x8880, RZ ;  /* 0x00008880820c7816 */ /* 0x020fca00000000ff */
[----:B------:R-:W-:-:S07]  /*4fe0*/  IMAD R15, R12, R123, RZ ;  /* 0x0000007b0c0f7224 */ /* 0x000fce00078e02ff */
.L_x_197:
[----:B------:R-:W-:Y:S05]  /*4ff0*/  BSYNC B1 ;  /* 0x0000000000017941 */ /* 0x000fea0003800000 */
.L_x_196:
[----:B------:R-:W-:Y:S01]  /*5000*/  @!P3 IMAD R107, R107, R122, R15 ;  /* 0x0000007a6b6bb224 */ /* 0x000fe200078e020f */
[----:B------:R-:W-:Y:S04]  /*5010*/  BSSY B1, `(.L_x_198) ;  /* 0x0000006000017945 */ /* 0x000fe80003800000 */
[----:B------:R0:W-:Y:S01]  /*5020*/  @!P3 STG.E.U8 desc[UR38][R6.64+0xa1], R107 ;  /* 0x0000a16b0600b986 */ /* 0x0001e2000c101126 */
[----:B------:R-:W-:Y:S05]  /*5030*/  @P5 BRA `(.L_x_199) ;  /* 0x00000000000c5947 */ /* 0x000fea0003800000 */
[----:B------:R-:W5:Y:S02]  /*5040*/  LDG.E.U8 R130, desc[UR38][R8.64+0xa8] ;  /* 0x0000a82608827981 */ /* 0x000f64000c1e1100 */
[----:B-----5:R-:W-:-:S05]  /*5050*/  PRMT R12, R130, 0x8880, RZ ;  /* 0x00008880820c7816 */ /* 0x020fca00000000ff */
[----:B------:R-:W-:-:S07]  /*5060*/  IMAD R15, R12, R123, RZ ;  /* 0x0000007b0c0f7224 */ /* 0x000fce00078e02ff */
.L_x_199:
[----:B------:R-:W-:Y:S05]  /*5070*/  BSYNC B1 ;  /* 0x0000000000017941 */ /* 0x000fea0003800000 */
.L_x_198:
[----:B---3--:R-:W-:Y:S01]  /*5080*/  @!P5 IMAD R13, R108, R122, R15 ;  /* 0x0000007a6c0dd224 */ /* 0x008fe200078e020f */
[----:B------:R-:W-:Y:S04]  /*5090*/  BSSY B1, `(.L_x_200) ;  /* 0x0000006000017945 */ /* 0x000fe80003800000 */
[----:B------:R3:W-:Y:S01]  /*50a0*/  @!P5 STG.E.U8 desc[UR38][R4.64+0xa8], R13 ;  /* 0x0000a80d0400d986 */ /* 0x0007e2000c101126 */
[----:B------:R-:W-:Y:S05]  /*50b0*/  @P2 BRA `(.L_x_201) ;  /* 0x00000000000c2947 */ /* 0x000fea0003800000 */
[----:B------:R-:W5:Y:S02]  /*50c0*/  LDG.E.U8 R130, desc[UR38][R8.64+0xa9] ;  /* 0x0000a92608827981 */ /* 0x000f64000c1e1100 */
[----:B-----5:R-:W-:-:S05]  /*50d0*/  PRMT R12, R130, 0x8880, RZ ;  /* 0x00008880820c7816 */ /* 0x020fca00000000ff */
[----:B------:R-:W-:-:S07]  /*50e0*/  IMAD R15, R12, R123, RZ ;  /* 0x0000007b0c0f7224 */ /* 0x000fce00078e02ff */
.L_x_201:
[----:B------:R-:W-:Y:S05]  /*50f0*/  BSYNC B1 ;  /* 0x0000000000017941 */ /* 0x000fea0003800000 */
.L_x_200:
        /* <DEDUP_REMOVED lines=11> */
.L_x_203:
[----:B------:R-:W-:Y:S05]  /*51b0*/  BSYNC B1 ;  /* 0x0000000000017941 */ /* 0x000fea0003800000 */
.L_x_202:
[----:B---3--:R-:W-:Y:S01]  /*51c0*/  @!P4 IMAD R13, R110, R122, R15 ;  /* 0x0000007a6e0dc224 */ /* 0x008fe200078e020f */
[----:B------:R-:W-:Y:S04]  /*51d0*/  BSSY B1, `(.L_x_204) ;  /* 0x0000006000017945 */ /* 0x000fe80003800000 */
[----:B------:R3:W-:Y:S01]  /*51e0*/  @!P4 STG.E.U8 desc[UR38][R6.64+0xa8], R13 ;  /* 0x0000a80d0600c986 */ /* 0x0007e2000c101126 */
[----:B------:R-:W-:Y:S05]  /*51f0*/  @P3 BRA `(.L_x_205) ;  /* 0x00000000000c3947 */ /* 0x000fea0003800000 */
[----:B------:R-:W5:Y:S02]  /*5200*/  LDG.E.U8 R130, desc[UR38][R10.64+0xa9] ;  /* 0x0000a9260a827981 */ /* 0x000f64000c1e1100 */
[----:B-----5:R-:W-:-:S05]  /*5210*/  PRMT R12, R130, 0x8880, RZ ;  /* 0x00008880820c7816 */ /* 0x020fca00000000ff */
[----:B------:R-:W-:-:S07]  /*5220*/  IMAD R15, R12, R123, RZ ;  /* 0x0000007b0c0f7224 */ /* 0x000fce00078e02ff */
.L_x_205:
[----:B------:R-:W-:Y:S05]  /*5230*/  BSYNC B1 ;  /* 0x0000000000017941 */ /* 0x000fea0003800000 */
.L_x_204:
[----:B------:R-:W-:Y:S01]  /*5240*/  @!P3 IMAD R111, R111, R122, R15 ;  /* 0x0000007a6f6fb224 */ /* 0x000fe200078e020f */
[----:B------:R-:W-:Y:S04]  /*5250*/  BSSY B1, `(.L_x_206) ;  /* 0x0000006000017945 */ /* 0x000fe80003800000 */
[----:B------:R0:W-:Y:S01]  /*5260*/  @!P3 STG.E.U8 desc[UR38][R6.64+0xa9], R111 ;  /* 0x0000a96f0600b986 */ /* 0x0001e2000c101126 */
[----:B------:R-:W-:Y:S05]  /*5270*/  @P5 BRA `(.L_x_207) ;  /* 0x00000000000c5947 */ /* 0x000fea0003800000 */
[----:B------:R-:W5:Y:S02]  /*5280*/  LDG.E.U8 R130, desc[UR38][R8.64+0xb0] ;  /* 0x0000b02608827981 */ /* 0x000f64000c1e1100 */
[----:B-----5:R-:W-:-:S05]  /*5290*/  PRMT R12, R130, 0x8880, RZ ;  /* 0x00008880820c7816 */ /* 0x020fca00000000ff */
[----:B------:R-:W-:-:S07]  /*52a0*/  IMAD R15, R12, R123, RZ ;  /* 0x0000007b0c0f7224 */ /* 0x000fce00078e02ff */
.L_x_207:
[----:B------:R-:W-:Y:S05]  /*52b0*/  BSYNC B1 ;  /* 0x0000000000017941 */ /* 0x000fea0003800000 */
.L_x_206:
[----:B---3--:R-:W-:Y:S01]  /*52c0*/  @!P5 IMAD R13, R112, R122, R15 ;  /* 0x0000007a700dd224 */ /* 0x008fe200078e020f */
[----:B------:R-:W-:Y:S04]  /*52d0*/  BSSY B1, `(.L_x_208) ;  /* 0x0000006000017945 */ /* 0x000fe80003800000 */
[----:B------:R3:W-:Y:S01]  /*52e0*/  @!P5 STG.E.U8 desc[UR38][R4.64+0xb0], R13 ;  /* 0x0000b00d0400d986 */ /* 0x0007e2000c101126 */
[----:B------:R-:W-:Y:S05]  /*52f0*/  @P2 BRA `(.L_x_209) ;  /* 0x00000000000c2947 */ /* 0x000fea0003800000 */
[----:B------:R-:W5:Y:S02]  /*5300*/  LDG.E.U8 R130, desc[UR38][R8.64+0xb1] ;  /* 0x0000b12608827981 */ /* 0x000f64000c1e1100 */
[----:B-----5:R-:W-:-:S05]  /*5310*/  PRMT R12, R130, 0x8880, RZ ;  /* 0x00008880820c7816 */ /* 0x020fca00000000ff */
[----:B------:R-:W-:-:S07]  /*5320*/  IMAD R15, R12, R123, RZ ;  /* 0x0000007b0c0f7224 */ /* 0x000fce00078e02ff */
.L_x_209:
[----:B------:R-:W-:Y:S05]  /*5330*/  BSYNC B1 ;  /* 0x0000000000017941 */ /* 0x000fea0003800000 */
.L_x_208:
[----:B------:R-:W-:Y:S01]  /*5340*/  ISETP.LT.OR P4, PT, R3, 0xb1, !P0 ;  /* 0x000000b10300780c */ /* 0x000fe20004781670 */
[----:B------:R-:W-:Y:S01]  /*5350*/  @!P2 IMAD R113, R113, R122, R15 ;  /* 0x0000007a7171a224 */ /* 0x000fe200078e020f */
[----:B------:R-:W-:Y:S01]  /*5360*/  BSSY B1, `(.L_x_210) ;  /* 0x000000a000017945 */ /* 0x000fe20003800000 */
[C---:B------:R-:W-:Y:S02]  /*5370*/  ISETP.LT.OR P3, PT, R3.reuse, 0xb2, !P0 ;  /* 0x000000b20300780c */ /* 0x040fe40004761670 */
[C---:B------:R-:W-:Y:S01]  /*5380*/  ISETP.LT.OR P5, PT, R3.reuse, 0xb9, !P0 ;  /* 0x000000b90300780c */ /* 0x040fe200047a1670 */
[----:B------:R0:W-:Y:S01]  /*5390*/  @!P2 STG.E.U8 desc[UR38][R4.64+0xb1], R113 ;  /* 0x0000b1710400a986 */ /* 0x0001e2000c101126 */
[C---:B------:R-:W-:Y:S02]  /*53a0*/  ISETP.LT.OR P2, PT, R3.reuse, 0xb9, !P1 ;  /* 0x000000b90300780c */ /* 0x040fe40004f41670 */
[----:B------:R-:W-:-:S04]  /*53b0*/  ISETP.LT.OR P1, PT, R3, 0xba, !P1 ;  /* 0x000000ba0300780c */ /* 0x000fc80004f21670 */
[----:B------:R-:W-:Y:S09]  /*53c0*/  @P4 BRA `(.L_x_211) ;  /* 0x00000000000c4947 */ /* 0x000ff20003800000 */
[----:B------:R-:W5:Y:S02]  /*53d0*/  LDG.E.U8 R130, desc[UR38][R10.64+0xb0] ;  /* 0x0000b0260a827981 */ /* 0x000f64000c1e1100 */
[----:B-----5:R-:W-:-:S05]  /*53e0*/  PRMT R12, R130, 0x8880, RZ ;  /* 0x00008880820c7816 */ /* 0x020fca00000000ff */
[----:B------:R-:W-:-:S07]  /*53f0*/  IMAD R15, R12, R123, RZ ;  /* 0x0000007b0c0f7224 */ /* 0x000fce00078e02ff */
.L_x_211:
[----:B------:R-:W-:Y:S05]  /*5400*/  BSYNC B1 ;  /* 0x0000000000017941 */ /* 0x000fea0003800000 */
.L_x_210:
[----:B---3--:R-:W-:Y:S01]  /*5410*/  @!P4 IMAD R13, R114, R122, R15 ;  /* 0x0000007a720dc224 */ /* 0x008fe200078e020f */
[----:B------:R-:W-:Y:S04]  /*5420*/  BSSY B1, `(.L_x_212) ;  /* 0x0000006000017945 */ /* 0x000fe80003800000 */
[----:B------:R3:W-:Y:S01]  /*5430*/  @!P4 STG.E.U8 desc[UR38][R6.64+0xb0], R13 ;  /* 0x0000b00d0600c986 */ /* 0x0007e2000c101126 */
[----:B------:R-:W-:Y:S05]  /*5440*/  @P3 BRA `(.L_x_213) ;  /* 0x00000000000c3947 */ /* 0x000fea0003800000 */
[----:B------:R-:W5:Y:S02]  /*5450*/  LDG.E.U8 R130, desc[UR38][R10.64+0xb1] ;  /* 0x0000b1260a827981 */ /* 0x000f64000c1e1100 */
[----:B-----5:R-:W-:-:S05]  /*5460*/  PRMT R12, R130, 0x8880, RZ ;  /* 0x00008880820c7816 */ /* 0x020fca00000000ff */
[----:B------:R-:W-:-:S07]  /*5470*/  IMAD R15, R12, R123, RZ ;  /* 0x0000007b0c0f7224 */ /* 0x000fce00078e02ff */
.L_x_213:
[----:B------:R-:W-:Y:S05]  /*5480*/  BSYNC B1 ;  /* 0x0000000000017941 */ /* 0x000fea0003800000 */
.L_x_212:
[----:B------:R-:W-:Y:S01]  /*5490*/  @!P3 IMAD R115, R115, R122, R15 ;  /* 0x0000007a7373b224 */ /* 0x000fe200078e020f */
[----:B------:R-:W-:Y:S04]  /*54a0*/  BSSY B1, `(.L_x_214) ;  /* 0x0000006000017945 */ /* 0x000fe80003800000 */
[----:B------:R0:W-:Y:S01]  /*54b0*/  @!P3 STG.E.U8 desc[UR38][R6.64+0xb1], R115 ;  /* 0x0000b1730600b986 */ /* 0x0001e2000c101126 */
[----:B------:R-:W-:Y:S05]  /*54c0*/  @P2 BRA `(.L_x_215) ;  /* 0x00000000000c2947 */ /* 0x000fea0003800000 */
[----:B------:R-:W5:Y:S02]  /*54d0*/  LDG.E.U8 R130, desc[UR38][R8.64+0xb8] ;  /* 0x0000b82608827981 */ /* 0x000f64000c1e1100 */
[----:B-----5:R-:W-:-:S05]  /*54e0*/  PRMT R12, R130, 0x8880, RZ ;  /* 0x00008880820c7816 */ /* 0x020fca00000000ff */
[----:B------:R-:W-:-:S07]  /*54f0*/  IMAD R15, R12, R123, RZ ;  /* 0x0000007b0c0f7224 */ /* 0x000fce00078e02ff */
.L_x_215:
[----:B------:R-:W-:Y:S05]  /*5500*/  BSYNC B1 ;  /* 0x0000000000017941 */ /* 0x000fea0003800000 */
.L_x_214:
[----:B---3--:R-:W-:Y:S01]  /*5510*/  @!P2 IMAD R13, R116, R122, R15 ;  /* 0x0000007a740da224 */ /* 0x008fe200078e020f */
[----:B------:R-:W-:Y:S04]  /*5520*/  BSSY B1, `(.L_x_216) ;  /* 0x0000006000017945 */ /* 0x000fe80003800000 */
[----:B------:R3:W-:Y:S01]  /*5530*/  @!P2 STG.E.U8 desc[UR38][R4.64+0xb8], R13 ;  /* 0x0000b80d0400a986 */ /* 0x0007e2000c101126 */
[----:B------:R-:W-:Y:S05]  /*5540*/  @P1 BRA `(.L_x_217) ;  /* 0x00000000000c1947 */ /* 0x000fea0003800000 */
[----:B------:R-:W5:Y:S02]  /*5550*/  LDG.E.U8 R130, desc[UR38][R8.64+0xb9] ;  /* 0x0000b92608827981 */ /* 0x000f64000c1e1100 */
[----:B-----5:R-:W-:-:S05]  /*5560*/  PRMT R12, R130, 0x8880, RZ ;  /* 0x00008880820c7816 */ /* 0x020fca00000000ff */
[----:B------:R-:W-:-:S07]  /*5570*/  IMAD R15, R12, R123, RZ ;  /* 0x0000007b0c0f7224 */ /* 0x000fce00078e02ff */
.L_x_217:
[----:B------:R-:W-:Y:S05]  /*5580*/  BSYNC B1 ;  /* 0x0000000000017941 */ /* 0x000fea0003800000 */
.L_x_216:
[----:B------:R-:W-:Y:S01]  /*5590*/  @!P1 IMAD R117, R117, R122, R15 ;  /* 0x0000007a75759224 */ /* 0x000fe200078e020f */
[----:B------:R-:W-:Y:S04]  /*55a0*/  BSSY B1, `(.L_x_218) ;  /* 0x0000006000017945 */ /* 0x000fe80003800000 */
[----:B------:R0:W-:Y:S01]  /*55b0*/  @!P1 STG.E.U8 desc[UR38][R4.64+0xb9], R117 ;  /* 0x0000b97504009986 */ /* 0x0001e2000c101126 */
[----:B------:R-:W-:Y:S05]  /*55c0*/  @P5 BRA `(.L_x_219) ;  /* 0x00000000000c5947 */ /* 0x000fea0003800000 */
[----:B------:R-:W0:Y:S02]  /*55d0*/  LDG.E.U8 R130, desc[UR38][R10.64+0xb8] ;  /* 0x0000b8260a827981 */ /* 0x000e24000c1e1100 */
[----:B0123--:R-:W-:-:S05]  /*55e0*/  PRMT R4, R130, 0x8880, RZ ;  /* 0x0000888082047816 */ /* 0x00ffca00000000ff */
[----:B------:R-:W-:-:S07]  /*55f0*/  IMAD R15, R4, R123, RZ ;  /* 0x0000007b040f7224 */ /* 0x000fce00078e02ff */
.L_x_219:
[----:B------:R-:W-:Y:S05]  /*5600*/  BSYNC B1 ;  /* 0x0000000000017941 */ /* 0x000fea0003800000 */
.L_x_218:
[----:B0123--:R-:W-:Y:S01]  /*5610*/  @!P5 IMAD R5, R118, R122, R15 ;  /* 0x0000007a7605d224 */ /* 0x00ffe200078e020f */
[----:B------:R-:W-:Y:S01]  /*5620*/  ISETP.LT.OR P0, PT, R3, 0xba, !P0 ;  /* 0x000000ba0300780c */ /* 0x000fe20004701670 */
[----:B------:R-:W-:Y:S03]  /*5630*/  BSSY B1, `(.L_x_220) ;  /* 0x0000006000017945 */ /* 0x000fe60003800000 */
[----:B------:R0:W-:Y:S09]  /*5640*/  @!P5 STG.E.U8 desc[UR38][R6.64+0xb8], R5 ;  /* 0x0000b8050600d986 */ /* 0x0001f2000c101126 */
[----:B------:R-:W-:Y:S05]  /*5650*/  @P0 BRA `(.L_x_221) ;  /* 0x00000000000c0947 */ /* 0x000fea0003800000 */
[----:B------:R-:W2:Y:S02]  /*5660*/  LDG.E.U8 R130, desc[UR38][R10.64+0xb9] ;  /* 0x0000b9260a827981 */ /* 0x000ea4000c1e1100 */
[----:B--2---:R-:W-:-:S05]  /*5670*/  PRMT R4, R130, 0x8880, RZ ;  /* 0x0000888082047816 */ /* 0x004fca00000000ff */
[----:B------:R-:W-:-:S07]  /*5680*/  IMAD R15, R4, R123, RZ ;  /* 0x0000007b040f7224 */ /* 0x000fce00078e02ff */
.L_x_221:
[----:B------:R-:W-:Y:S05]  /*5690*/  BSYNC B1 ;  /* 0x0000000000017941 */ /* 0x000fea0003800000 */
.L_x_220:
[----:B------:R-:W-:Y:S01]  /*56a0*/  IMAD R15, R119, R122, R15 ;  /* 0x0000007a770f7224 */ /* 0x000fe200078e020f */
[----:B------:R-:W-:Y:S06]  /*56b0*/  @P0 BRA `(.L_x_222) ;  /* 0x0000001000900947 */ /* 0x000fec0003800000 */
[----:B------:R1:W-:Y:S01]  /*56c0*/  STG.E.U8 desc[UR38][R6.64+0xb9], R15 ;  /* 0x0000b90f06007986 */ /* 0x0003e2000c101126 */
[----:B------:R-:W-:Y:S05]  /*56d0*/  BRA `(.L_x_222) ;  /* 0x0000001000887947 */ /* 0x000fea0003800000 */
.L_x_29:
[C---:B------:R-:W-:Y:S02]  /*56e0*/  ISETP.GE.AND P1, PT, R131.reuse, 0x1, PT ;  /* 0x000000018300780c */ /* 0x040fe40003f26270 */
[----:B------:R-:W-:Y:S02]  /*56f0*/  ISETP.GE.AND P0, PT, R131, 0x9, PT ;  /* 0x000000098300780c */ /* 0x000fe40003f06270 */
[C---:B------:R-:W-:Y:S02]  /*5700*/  ISETP.LT.OR P4, PT, R3.reuse, 0x1, !P1 ;  /* 0x000000010300780c */ /* 0x040fe40004f81670 */
[C---:B------:R-:W-:Y:S02]  /*5710*/  ISETP.LT.OR P3, PT, R3.reuse, 0x2, !P1 ;  /* 0x000000020300780c */ /* 0x040fe40004f61670 */
[C---:B------:R-:W-:Y:S02]  /*5720*/  ISETP.LT.OR P2, PT, R3.reuse, 0x1, !P0 ;  /* 0x000000010300780c */ /* 0x040fe40004741670 */
[----:B------:R-:W-:-:S07]  /*5730*/  ISETP.LT.OR P5, PT, R3, 0x2, !P0 ;  /* 0x000000020300780c */ /* 0x000fce00047a1670 */
[-C--:B------:R-:W-:Y:S02]  /*5740*/  @!P4 IMAD R9, R24, R122.reuse, RZ ;  /* 0x0000007a1809c224 */ /* 0x080fe400078e02ff */
[-C--:B------:R-:W-:Y:S02]  /*5750*/  @!P3 IMAD R25, R25, R122.reuse, RZ ;  /* 0x0000007a1919b224 */ /* 0x080fe400078e02ff */
[-C--:B------:R-:W-:Y:S01]  /*5760*/  @!P2 IMAD R11, R26, R122.reuse, RZ ;  /* 0x0000007a1a0ba224 */ /* 0x080fe200078e02ff */
[----:B------:R0:W-:Y:S01]  /*5770*/  @!P4 STG.E.U8 desc[UR38][R4.64], R9 ;  /* 0x000000090400c986 */ /* 0x0001e2000c101126 */
[----:B------:R-:W-:Y:S01]  /*5780*/  ISETP.LT.OR P4, PT, R3, 0x9, !P1 ;  /* 0x000000090300780c */ /* 0x000fe20004f81670 */
[----:B------:R-:W-:Y:S02]  /*5790*/  @!P5 IMAD R27, R27, R122, RZ ;  /* 0x0000007a1b1bd224 */ /* 0x000fe400078e02ff */
[----:B------:R-:W-:Y:S01]  /*57a0*/  @!P3 STG.E.U8 desc[UR38][R4.64+0x1], R25 ;  /* 0x000001190400b986 */ /* 0x000fe2000c101126 */
[----:B------:R-:W-:-:S03]  /*57b0*/  ISETP.LT.OR P3, PT, R3, 0xa, !P1 ;  /* 0x0000000a0300780c */ /* 0x000fc60004f61670 */
[----:B------:R1:W-:Y:S01]  /*57c0*/  @!P2 STG.E.U8 desc[UR38][R6.64], R11 ;  /* 0x0000000b0600a986 */ /* 0x0003e2000c101126 */
[----:B------:R-:W-:-:S03]  /*57d0*/  ISETP.LT.OR P2, PT, R3, 0x9, !P0 ;  /* 0x000000090300780c */ /* 0x000fc60004741670 */
[----:B------:R-:W-:Y:S01]  /*57e0*/  @!P5 STG.E.U8 desc[UR38][R6.64+0x1], R27 ;  /* 0x0000011b0600d986 */ /* 0x000fe2000c101126 */
[----:B------:R-:W-:Y:S01]  /*57f0*/  ISETP.LT.OR P5, PT, R3, 0xa, !P0 ;  /* 0x0000000a0300780c */ /* 0x000fe200047a1670 */
[----:B------:R-:W-:-:S04]  /*5800*/  @!P4 IMAD R13, R28, R122, RZ ;  /* 0x0000007a1c0dc224 */ /* 0x000fc800078e02ff */
[-C--:B------:R-:W-:Y:S01]  /*5810*/  @!P3 IMAD R29, R29, R122.reuse, RZ ;  /* 0x0000007a1d1db224 */ /* 0x080fe200078e02ff */
[----:B------:R-:W-:Y:S01]  /*5820*/  @!P4 STG.E.U8 desc[UR38][R4.64+0x8], R13 ;  /* 0x0000080d0400c986 */ /* 0x000fe2000c101126 */
[C---:B------:R-:W-:Y:S02]  /*5830*/  ISETP.LT.OR P4, PT, R3.reuse, 0x11, !P1 ;  /* 0x000000110300780c */ /* 0x040fe40004f81670 */
[-C--:B0-----:R-:W-:Y:S01]  /*5840*/  @!P2 IMAD R9, R30, R122.reuse, RZ ;  /* 0x0000007a1e09a224 */ /* 0x081fe200078e02ff */
[----:B------:R-:W-:Y:S01]  /*5850*/  @!P3 STG.E.U8 desc[UR38][R4.64+0x9], R29 ;  /* 0x0000091d0400b986 */ /* 0x000fe2000c101126 */
[----:B------:R-:W-:Y:S02]  /*5860*/  ISETP.LT.OR P3, PT, R3, 0x12, !P1 ;  /* 0x000000120300780c */ /* 0x000fe40004f61670 */
[----:B------:R-:W-:Y:S01]  /*5870*/  @!P5 IMAD R31, R31, R122, RZ ;  /* 0x0000007a1f1fd224 */ /* 0x000fe200078e02ff */
[----:B------:R0:W-:Y:S01]  /*5880*/  @!P2 STG.E.U8 desc[UR38][R6.64+0x8], R9 ;  /* 0x000008090600a986 */ /* 0x0001e2000c101126 */
[----:B------:R-:W-:-:S03]  /*5890*/  ISETP.LT.OR P2, PT, R3, 0x11, !P0 ;  /* 0x000000110300780c */ /* 0x000fc60004741670 */
[----:B------:R-:W-:Y:S01]  /*58a0*/  @!P5 STG.E.U8 desc[UR38][R6.64+0x9], R31 ;  /* 0x0000091f0600d986 */ /* 0x000fe2000c101126 */
[----:B------:R-:W-:Y:S01]  /*58b0*/  ISETP.LT.OR P5, PT, R3, 0x12, !P0 ;  /* 0x000000120300780c */ /* 0x000fe200047a1670 */
[----:B-1----:R-:W-:-:S04]  /*58c0*/  @!P4 IMAD R11, R32, R122, RZ ;  /* 0x0000007a200bc224 */ /* 0x002fc800078e02ff */
        /* <DEDUP_REMOVED lines=205> */
[----:B------:R1:W-:Y:S01]  /*65a0*/  @!P4 STG.E.U8 desc[UR38][R4.64+0x98], R13 ;  /* 0x0000980d0400c986 */ /* 0x0003e2000c101126 */
        /* <DEDUP_REMOVED lines=13> */
[-C--:B-1----:R-:W-:Y:S01]  /*6680*/  @!P2 IMAD R13, R106, R122.reuse, RZ ;  /* 0x0000007a6a0da224 */ /* 0x082fe200078e02ff */
[----:B------:R-:W-:Y:S01]  /*6690*/  @!P3 STG.E.U8 desc[UR38][R4.64+0xa1], R105 ;  /* 0x0000a1690400b986 */ /* 0x000fe2000c101126 */
[----:B------:R-:W-:Y:S02]  /*66a0*/  ISETP.LT.OR P3, PT, R3, 0xaa, !P1 ;  /* 0x000000aa0300780c */ /* 0x000fe40004f61670 */
[----:B------:R-:W-:Y:S01]  /*66b0*/  @!P5 IMAD R107, R107, R122, RZ ;  /* 0x0000007a6b6bd224 */ /* 0x000fe200078e02ff */
[----:B------:R1:W-:Y:S01]  /*66c0*/  @!P2 STG.E.U8 desc[UR38][R6.64+0xa0], R13 ;  /* 0x0000a00d0600a986 */ /* 0x0003e2000c101126 */
[----:B------:R-:W-:-:S03]  /*66d0*/  ISETP.LT.OR P2, PT, R3, 0xa9, !P0 ;  /* 0x000000a90300780c */ /* 0x000fc60004741670 */
[----:B------:R-:W-:Y:S01]  /*66e0*/  @!P5 STG.E.U8 desc[UR38][R6.64+0xa1], R107 ;  /* 0x0000a16b0600d986 */ /* 0x000fe2000c101126 */
[----:B------:R-:W-:Y:S01]  /*66f0*/  ISETP.LT.OR P5, PT, R3, 0xaa, !P0 ;  /* 0x000000aa0300780c */ /* 0x000fe200047a1670 */
[----:B0-----:R-:W-:-:S04]  /*6700*/  @!P4 IMAD R9, R108, R122, RZ ;  /* 0x0000007a6c09c224 */ /* 0x001fc800078e02ff */
[-C--:B------:R-:W-:Y:S01]  /*6710*/  @!P3 IMAD R109, R109, R122.reuse, RZ ;  /* 0x0000007a6d6db224 */ /* 0x080fe200078e02ff */
[----:B------:R-:W-:Y:S01]  /*6720*/  @!P4 STG.E.U8 desc[UR38][R4.64+0xa8], R9 ;  /* 0x0000a8090400c986 */ /* 0x000fe2000c101126 */
[C---:B------:R-:W-:Y:S02]  /*6730*/  ISETP.LT.OR P4, PT, R3.reuse, 0xb2, !P1 ;  /* 0x000000b20300780c */ /* 0x040fe40004f81670 */
[-C--:B--2---:R-:W-:Y:S01]  /*6740*/  @!P2 IMAD R11, R110, R122.reuse, RZ ;  /* 0x0000007a6e0ba224 */ /* 0x084fe200078e02ff */
[----:B------:R-:W-:Y:S01]  /*6750*/  @!P3 STG.E.U8 desc[UR38][R4.64+0xa9], R109 ;  /* 0x0000a96d0400b986 */ /* 0x000fe2000c101126 */
[----:B------:R-:W-:Y:S02]  /*6760*/  ISETP.LT.OR P3, PT, R3, 0xb1, !P1 ;  /* 0x000000b10300780c */ /* 0x000fe40004f61670 */
[----:B------:R-:W-:Y:S01]  /*6770*/  @!P5 IMAD R111, R111, R122, RZ ;  /* 0x0000007a6f6fd224 */ /* 0x000fe200078e02ff */
[----:B------:R0:W-:Y:S01]  /*6780*/  @!P2 STG.E.U8 desc[UR38][R6.64+0xa8], R11 ;  /* 0x0000a80b0600a986 */ /* 0x0001e2000c101126 */
[----:B------:R-:W-:-:S03]  /*6790*/  ISETP.LT.OR P2, PT, R3, 0xb1, !P0 ;  /* 0x000000b10300780c */ /* 0x000fc60004741670 */
[----:B------:R2:W-:Y:S01]  /*67a0*/  @!P5 STG.E.U8 desc[UR38][R6.64+0xa9], R111 ;  /* 0x0000a96f0600d986 */ /* 0x0005e2000c101126 */
[----:B------:R-:W-:Y:S01]  /*67b0*/  ISETP.LT.OR P5, PT, R3, 0xb9, !P0 ;  /* 0x000000b90300780c */ /* 0x000fe200047a1670 */
[----:B------:R-:W-:-:S04]  /*67c0*/  @!P4 IMAD R113, R113, R122, RZ ;  /* 0x0000007a7171c224 */ /* 0x000fc800078e02ff */
[-C--:B-1----:R-:W-:Y:S01]  /*67d0*/  @!P3 IMAD R13, R112, R122.reuse, RZ ;  /* 0x0000007a700db224 */ /* 0x082fe200078e02ff */
[----:B------:R2:W-:Y:S01]  /*67e0*/  @!P4 STG.E.U8 desc[UR38][R4.64+0xb1], R113 ;  /* 0x0000b1710400c986 */ /* 0x0005e2000c101126 */
[C---:B------:R-:W-:Y:S02]  /*67f0*/  ISETP.LT.OR P4, PT, R3.reuse, 0xb2, !P0 ;  /* 0x000000b20300780c */ /* 0x040fe40004781670 */
[C---:B------:R-:W-:Y:S01]  /*6800*/  ISETP.LT.OR P0, PT, R3.reuse, 0xba, !P0 ;  /* 0x000000ba0300780c */ /* 0x040fe20004701670 */
[----:B------:R2:W-:Y:S01]  /*6810*/  @!P3 STG.E.U8 desc[UR38][R4.64+0xb0], R13 ;  /* 0x0000b00d0400b986 */ /* 0x0005e2000c101126 */
[C---:B------:R-:W-:Y:S02]  /*6820*/  ISETP.LT.OR P3, PT, R3.reuse, 0xb9, !P1 ;  /* 0x000000b90300780c */ /* 0x040fe40004f61670 */
[----:B------:R-:W-:Y:S01]  /*6830*/  ISETP.LT.OR P1, PT, R3, 0xba, !P1 ;  /* 0x000000ba0300780c */ /* 0x000fe20004f21670 */
[-C--:B------:R-:W-:Y:S02]  /*6840*/  @!P2 IMAD R3, R114, R122.reuse, RZ ;  /* 0x0000007a7203a224 */ /* 0x080fe400078e02ff */
[----:B0-----:R-:W-:-:S03]  /*6850*/  @!P5 IMAD R11, R118, R122, RZ ;  /* 0x0000007a760bd224 */ /* 0x001fc600078e02ff */
[----:B------:R2:W-:Y:S01]  /*6860*/  @!P2 STG.E.U8 desc[UR38][R6.64+0xb0], R3 ;  /* 0x0000b0030600a986 */ /* 0x0005e2000c101126 */
[-C--:B------:R-:W-:Y:S02]  /*6870*/  @!P4 IMAD R115, R115, R122.reuse, RZ ;  /* 0x0000007a7373c224 */ /* 0x080fe400078e02ff */
[-C--:B------:R-:W-:Y:S02]  /*6880*/  @!P0 IMAD R119, R119, R122.reuse, RZ ;  /* 0x0000007a77778224 */ /* 0x080fe400078e02ff */
[-C--:B------:R-:W-:Y:S01]  /*6890*/  @!P3 IMAD R9, R116, R122.reuse, RZ ;  /* 0x0000007a7409b224 */ /* 0x080fe200078e02ff */
[----:B------:R2:W-:Y:S01]  /*68a0*/  @!P4 STG.E.U8 desc[UR38][R6.64+0xb1], R115 ;  /* 0x0000b1730600c986 */ /* 0x0005e2000c101126 */
[----:B------:R-:W-:-:S03]  /*68b0*/  @!P1 IMAD R117, R117, R122, RZ ;  /* 0x0000007a75759224 */ /* 0x000fc600078e02ff */
[----:B------:R2:W-:Y:S04]  /*68c0*/  @!P3 STG.E.U8 desc[UR38][R4.64+0xb8], R9 ;  /* 0x0000b8090400b986 */ /* 0x0005e8000c101126 */
[----:B------:R2:W-:Y:S04]  /*68d0*/  @!P1 STG.E.U8 desc[UR38][R4.64+0xb9], R117 ;  /* 0x0000b97504009986 */ /* 0x0005e8000c101126 */
[----:B------:R2:W-:Y:S04]  /*68e0*/  @!P5 STG.E.U8 desc[UR38][R6.64+0xb8], R11 ;  /* 0x0000b80b0600d986 */ /* 0x0005e8000c101126 */
[----:B------:R2:W-:Y:S02]  /*68f0*/  @!P0 STG.E.U8 desc[UR38][R6.64+0xb9], R119 ;  /* 0x0000b97706008986 */ /* 0x0005e4000c101126 */
.L_x_222:
[----:B------:R-:W-:Y:S05]  /*6900*/  BSYNC B0 ;  /* 0x0000000000007941 */ /* 0x000fea0003800000 */
.L_x_28:
[----:B------:R-:W-:Y:S01]  /*6910*/  IADD3 R16, P0, R16, UR36, RZ ;  /* 0x0000002410107c10 */ /* 0x000fe2000ff1e0ff */
[----:B------:R-:W-:Y:S01]  /*6920*/  ULDC.64 UR4, c[0x0][0x650] ;  /* 0x0001940000047ab9 */ /* 0x000fe20000000a00 */
[----:B--2---:R-:W-:Y:S01]  /*6930*/  PRMT R3, RZ, 0x7610, R3 ;  /* 0x00007610ff037816 */ /* 0x004fe20000000003 */
[----:B------:R-:W-:Y:S01]  /*6940*/  IMAD.MOV.U32 R120, RZ, RZ, -0x1 ;  /* 0xffffffffff787424 */ /* 0x000fe200078e00ff */
[----:B------:R-:W-:Y:S01]  /*6950*/  IADD3.X R17, R17, UR42, RZ, P0, !PT ;  /* 0x0000002a11117c10 */ /* 0x000fe200087fe4ff */
[----:B------:R-:W-:Y:S01]  /*6960*/  IMAD.MOV.U32 R19, RZ, RZ, -0x1 ;  /* 0xffffffffff137424 */ /* 0x000fe200078e00ff */
[----:B------:R-:W-:-:S04]  /*6970*/  ISETP.GE.U32.AND P0, PT, R16, UR4, PT ;  /* 0x0000000410007c0c */ /* 0x000fc8000bf06070 */
[----:B------:R-:W-:-:S13]  /*6980*/  ISETP.GE.U32.AND.EX P0, PT, R17, UR5, PT, P0 ;  /* 0x0000000511007c0c */ /* 0x000fda000bf06100 */
[----:B------:R-:W-:Y:S05]  /*6990*/  @P0 BRA `(.L_x_223) ;  /* 0x0000000400500947 */ /* 0x000fea0003800000 */
[----:B------:R-:W2:Y:S01]  /*69a0*/  LDC.64 R10, c[0x0][0x628] ;  /* 0x00018a00ff0a7b82 */ /* 0x000ea20000000a00 */
[----:B------:R-:W3:Y:S01]  /*69b0*/  S2R R12, SR_CTAID.X ;  /* 0x00000000000c7919 */ /* 0x000ee20000002500 */
[----:B------:R-:W-:Y:S02]  /*69c0*/  IMAD.MOV.U32 R8, RZ, RZ, R16 ;  /* 0x000000ffff087224 */ /* 0x000fe400078e0010 */
[----:B------:R-:W-:Y:S01]  /*69d0*/  IMAD.MOV.U32 R9, RZ, RZ, R17 ;  /* 0x000000ffff097224 */ /* 0x000fe200078e0011 */
[----:B------:R-:W0:Y:S03]  /*69e0*/  S2R R20, SR_CTAID.Y ;  /* 0x0000000000147919 */ /* 0x000e260000002600 */
[----:B------:R-:W0:Y:S08]  /*69f0*/  LDC R0, c[0x0][0x630] ;  /* 0x00018c00ff007b82 */ /* 0x000e300000000800 */
[----:B-1----:R-:W1:Y:S01]  /*6a00*/  LDC.64 R14, c[0x0][0x620] ;  /* 0x00018800ff0e7b82 */ /* 0x002e620000000a00 */
[----:B--2---:R-:W-:-:S04]  /*6a10*/  ISETP.NE.U32.AND P0, PT, R10, RZ, PT ;  /* 0x000000ff0a00720c */ /* 0x004fc80003f05070 */
[----:B------:R-:W-:-:S13]  /*6a20*/  ISETP.NE.AND.EX P0, PT, R11, RZ, PT, P0 ;  /* 0x000000ff0b00720c */ /* 0x000fda0003f05300 */
[----:B01-3--:R-:W-:Y:S05]  /*6a30*/  @!P0 BRA `(.L_x_224) ;  /* 0x0000000000288947 */ /* 0x00bfea0003800000 */
[----:B------:R-:W0:Y:S02]  /*6a40*/  LDC R3, c[0x0][0x634] ;  /* 0x00018d00ff037b82 */ /* 0x000e240000000800 */
[----:B0-----:R-:W-:-:S05]  /*6a50*/  IADD3 R3, P0, R16, R3, RZ ;  /* 0x0000000310037210 */ /* 0x001fca0007f1e0ff */
[----:B------:R-:W-:-:S04]  /*6a60*/  IMAD.X R13, RZ, RZ, R17, P0 ;  /* 0x000000ffff0d7224 */ /* 0x000fc800000e0611 */
[----:B------:R-:W-:-:S04]  /*6a70*/  IMAD.WIDE.U32 R4, R13, R10, RZ ;  /* 0x0000000a0d047225 */ /* 0x000fc800078e00ff */
[----:B----4-:R-:W-:-:S04]  /*6a80*/  IMAD.WIDE.U32 R6, P0, R3, R11, R4 ;  /* 0x0000000b03067225 */ /* 0x010fc80007800004 */
[----:B------:R-:W-:-:S04]  /*6a90*/  IMAD.WIDE.U32 R4, R3, R10, RZ ;  /* 0x0000000a03047225 */ /* 0x000fc800078e00ff */
[----:B------:R-:W-:Y:S01]  /*6aa0*/  IMAD.X R9, RZ, RZ, RZ, P0 ;  /* 0x000000ffff097224 */ /* 0x000fe200000e06ff */
[----:B------:R-:W-:Y:S01]  /*6ab0*/  IADD3 RZ, P0, R5, R6, RZ ;  /* 0x0000000605ff7210 */ /* 0x000fe20007f1e0ff */
[----:B------:R-:W-:-:S04]  /*6ac0*/  IMAD.MOV.U32 R8, RZ, RZ, R7 ;  /* 0x000000ffff087224 */ /* 0x000fc800078e0007 */
[----:B------:R-:W-:-:S08]  /*6ad0*/  IMAD.WIDE.U32.X R8, R13, R11, R8, P0 ;  /* 0x0000000b0d087225 */ /* 0x000fd000000e0408 */
.L_x_224:
[-CC-:B------:R-:W-:Y:S01]  /*6ae0*/  SHF.R.U64 R19, R8, R0.reuse, R9.reuse ;  /* 0x0000000008137219 */ /* 0x180fe20000001209 */
[----:B----4-:R-:W0:Y:S01]  /*6af0*/  LDC.64 R26, c[0x0][0x640] ;  /* 0x00019000ff1a7b82 */ /* 0x010e220000000a00 */
[----:B------:R-:W-:Y:S01]  /*6b00*/  SHF.R.U32.HI R0, RZ, R0, R9 ;  /* 0x00000000ff007219 */ /* 0x000fe20000011609 */
[----:B------:R-:W-:Y:S01]  /*6b10*/  ULDC UR4, c[0x0][0x150] ;  /* 0x0000540000047ab9 */ /* 0x000fe20000000800 */
[----:B------:R-:W-:Y:S02]  /*6b20*/  IADD3 R3, P0, RZ, -R19, RZ ;  /* 0x80000013ff037210 */ /* 0x000fe40007f1e0ff */
[----:B------:R-:W-:-:S03]  /*6b30*/  I2FP.F32.U32 R7, R12 ;  /* 0x0000000c00077245 */ /* 0x000fc60000201000 */
[----:B------:R-:W1:Y:S01]  /*6b40*/  LDC R6, c[0x0][0x618] ;  /* 0x00018600ff067b82 */ /* 0x000e620000000800 */
[----:B------:R-:W-:Y:S02]  /*6b50*/  IMAD.X R5, RZ, RZ, ~R0, P0 ;  /* 0x000000ffff057224 */ /* 0x000fe400000e0e00 */
[----:B------:R-:W-:Y:S01]  /*6b60*/  FMUL R7, R7, UR4 ;  /* 0x0000000407077c20 */ /* 0x000fe20008400000 */
[----:B------:R-:W-:Y:S01]  /*6b70*/  ULDC UR4, c[0x0][0x154] ;  /* 0x0000550000047ab9 */ /* 0x000fe20000000800 */
[-C--:B------:R-:W-:Y:S02]  /*6b80*/  IMAD R0, R5, R14.reuse, RZ ;  /* 0x0000000e05007224 */ /* 0x080fe400078e02ff */
[C---:B------:R-:W-:Y:S01]  /*6b90*/  IMAD.WIDE.U32 R4, R3.reuse, R14, R16 ;  /* 0x0000000e03047225 */ /* 0x040fe200078e0010 */
[----:B------:R-:W2:Y:S01]  /*6ba0*/  LDC R8, c[0x0][0x608] ;  /* 0x00018200ff087b82 */ /* 0x000ea20000000800 */
[----:B------:R-:W3:Y:S02]  /*6bb0*/  F2I.U32.TRUNC.NTZ R7, R7 ;  /* 0x0000000700077305 */ /* 0x000ee4000020f000 */
[----:B------:R-:W-:Y:S01]  /*6bc0*/  IMAD R3, R3, R15, R0 ;  /* 0x0000000f03037224 */ /* 0x000fe200078e0200 */
[----:B------:R-:W-:-:S03]  /*6bd0*/  I2FP.F32.U32 R0, R20 ;  /* 0x0000001400007245 */ /* 0x000fc60000201000 */
[----:B------:R-:W-:Y:S01]  /*6be0*/  IMAD.IADD R3, R5, 0x1, R3 ;  /* 0x0000000105037824 */ /* 0x000fe200078e0203 */
[----:B------:R-:W4:Y:S01]  /*6bf0*/  LDC R11, c[0x0][0x658] ;  /* 0x00019600ff0b7b82 */ /* 0x000f220000000800 */
[----:B0-----:R-:W-:-:S04]  /*6c00*/  ISETP.NE.U32.AND P0, PT, R26, RZ, PT ;  /* 0x000000ff1a00720c */ /* 0x001fc80003f05070 */
[----:B------:R-:W-:-:S03]  /*6c10*/  ISETP.NE.AND.EX P0, PT, R27, RZ, PT, P0 ;  /* 0x000000ff1b00720c */ /* 0x000fc60003f05300 */
[----:B------:R-:W0:Y:S01]  /*6c20*/  LDC R9, c[0x0][0x144] ;  /* 0x00005100ff097b82 */ /* 0x000e220000000800 */
[-C--:B-1----:R-:W-:Y:S01]  /*6c30*/  SHF.R.U64 R10, R4, R6.reuse, R3 ;  /* 0x00000006040a7219 */ /* 0x082fe20000001203 */
[----:B---3--:R-:W-:Y:S01]  /*6c40*/  IMAD.MOV R7, RZ, RZ, -R7 ;  /* 0x000000ffff077224 */ /* 0x008fe200078e0a07 */
[----:B------:R-:W-:Y:S01]  /*6c50*/  SHF.R.U32.HI R3, RZ, R6, R3 ;  /* 0x00000006ff037219 */ /* 0x000fe20000011603 */
[----:B------:R-:W-:-:S04]  /*6c60*/  FMUL R6, R0, UR4 ;  /* 0x0000000400067c20 */ /* 0x000fc80008400000 */
[----:B------:R-:W1:Y:S01]  /*6c70*/  LDC R21, c[0x0][0x148] ;  /* 0x00005200ff157b82 */ /* 0x000e620000000800 */
[----:B------:R3:W0:Y:S01]  /*6c80*/  F2I.U32.TRUNC.NTZ R14, R6 ;  /* 0x00000006000e7305 */ /* 0x000622000020f000 */
[-CC-:B--2---:R-:W-:Y:S02]  /*6c90*/  SHF.R.U64 R13, R10, R8.reuse, R3.reuse ;  /* 0x000000080a0d7219 */ /* 0x184fe40000001203 */
[----:B------:R-:W-:-:S04]  /*6ca0*/  SHF.R.U32.HI R0, RZ, R8, R3 ;  /* 0x00000008ff007219 */ /* 0x000fc80000011603 */
[----:B------:R-:W2:Y:S01]  /*6cb0*/  LDC R24, c[0x0][0x600] ;  /* 0x00018000ff187b82 */ /* 0x000ea20000000800 */
[-CC-:B----4-:R-:W-:Y:S02]  /*6cc0*/  SHF.R.U64 R15, R13, R11.reuse, R0.reuse ;  /* 0x0000000b0d0f7219 */ /* 0x190fe40000001200 */
[----:B------:R-:W-:-:S03]  /*6cd0*/  SHF.R.U32.HI R5, RZ, R11, R0 ;  /* 0x0000000bff057219 */ /* 0x000fc60000011600 */
[----:B------:R-:W-:Y:S02]  /*6ce0*/  IMAD.MOV.U32 R4, RZ, RZ, R15 ;  /* 0x000000ffff047224 */ /* 0x000fe400078e000f */
[----:B------:R-:W4:Y:S01]  /*6cf0*/  LDC R28, c[0x0][0x648] ;  /* 0x00019200ff1c7b82 */ /* 0x000f220000000800 */
[----:B0-----:R-:W-:-:S07]  /*6d00*/  IMAD R25, R9, R7, R12 ;  /* 0x0000000709197224 */ /* 0x001fce00078e020c */
[----:B------:R-:W0:Y:S08]  /*6d10*/  LDC R29, c[0x0][0x638] ;  /* 0x00018e00ff1d7b82 */ /* 0x000e300000000800 */
[----:B------:R-:W0:Y:S01]  /*6d20*/  LDC R30, c[0x0][0x610] ;  /* 0x00018400ff1e7b82 */ /* 0x000e220000000800 */
[----:B-123--:R-:W-:Y:S05]  /*6d30*/  @!P0 BRA `(.L_x_225) ;  /* 0x0000000000288947 */ /* 0x00efea0003800000 */
        /* <DEDUP_REMOVED lines=10> */
.L_x_225:
[----:B------:R-:W-:Y:S01]  /*6de0*/  ISETP.NE.AND P0, PT, R2, 0x1, PT ;  /* 0x000000010200780c */ /* 0x000fe20003f05270 */
[----:B------:R-:W-:Y:S01]  /*6df0*/  IMAD.MOV R14, RZ, RZ, -R14 ;  /* 0x000000ffff0e7224 */ /* 0x000fe200078e0a0e */
[----:B----4-:R-:W-:Y:S01]  /*6e00*/  SHF.R.U64 R3, R4, R28, R5 ;  /* 0x0000001c04037219 */ /* 0x010fe20000001205 */
[----:B------:R-:W-:Y:S01]  /*6e10*/  VIADD R5, R24, 0xffffffff ;  /* 0xffffffff18057836 */ /* 0x000fe20000000000 */
[----:B------:R-:W-:-:S03]  /*6e20*/  LOP3.LUT R0, R13, R128, RZ, 0xc0, !PT ;  /* 0x000000800d007212 */ /* 0x000fc600078ec0ff */
[----:B------:R-:W-:Y:S01]  /*6e30*/  IMAD.MOV R4, RZ, RZ, -R3 ;  /* 0x000000ffff047224 */ /* 0x000fe200078e0a03 */
[----:B------:R-:W-:Y:S01]  /*6e40*/  LOP3.LUT R10, R10, R5, RZ, 0xc0, !PT ;  /* 0x000000050a0a7212 */ /* 0x000fe200078ec0ff */
[----:B------:R-:W-:Y:S02]  /*6e50*/  IMAD R0, R125, R3, R0 ;  /* 0x000000037d007224 */ /* 0x000fe400078e0200 */
[----:B0-----:R-:W-:Y:S02]  /*6e60*/  IMAD R3, R4, R29, R15 ;  /* 0x0000001d04037224 */ /* 0x001fe400078e020f */
[----:B------:R-:W-:Y:S02]  /*6e70*/  @P0 IMAD R25, R21, R14, R20 ;  /* 0x0000000e15190224 */ /* 0x000fe400078e0214 */
[----:B------:R-:W-:Y:S02]  /*6e80*/  IMAD R5, R3, R24, R10 ;  /* 0x0000001803057224 */ /* 0x000fe400078e020a */
[----:B------:R-:W-:-:S02]  /*6e90*/  IMAD R0, R0, R30, R25 ;  /* 0x0000001e00007224 */ /* 0x000fc400078e0219 */
[----:B------:R-:W-:-:S03]  /*6ea0*/  IMAD.MOV.U32 R4, RZ, RZ, 0x1 ;  /* 0x00000001ff047424 */ /* 0x000fc600078e00ff */
[----:B------:R-:W-:Y:S02]  /*6eb0*/  SEL R120, R5, R0, !P0 ;  /* 0x0000000005787207 */ /* 0x000fe40004000000 */
[----:B------:R-:W-:Y:S02]  /*6ec0*/  PRMT R3, R4, 0x7610, R3 ;  /* 0x0000761004037816 */ /* 0x000fe40000000003 */
[----:B------:R-:W-:-:S07]  /*6ed0*/  SEL R0, R0, R5, !P0 ;  /* 0x0000000500007207 */ /* 0x000fce0004000000 */
.L_x_223:
[----:B------:R-:W-:Y:S01]  /*6ee0*/  LOP3.LUT P0, RZ, R3, 0xff, RZ, 0xc0, !PT ;  /* 0x000000ff03ff7812 */ /* 0x000fe2000780c0ff */
[----:B------:R-:W-:-:S12]  /*6ef0*/  IMAD.MOV.U32 R121, RZ, RZ, R0 ;  /* 0x000000ffff797224 */ /* 0x000fd800078e0000 */
[----:B------:R-:W-:Y:S05]  /*6f00*/  @P0 BRA `(.L_x_226) ;  /* 0xffffffa000a00947 */ /* 0x000fea000383ffff */
[----:B------:R-:W-:Y:S05]  /*6f10*/  EXIT ;  /* 0x000000000000794d */ /* 0x000fea0003800000 */
.L_x_3:
        /* <DEDUP_REMOVED lines=26> */
.L_x_228:
[--C-:B------:R-:W-:Y:S01]  /*70c0*/  SHF.R.U64 R14, R12, R20, R13.reuse ;  /* 0x000000140c0e7219 */ /* 0x100fe2000000120d */
[----:B------:R-:W0:Y:S01]  /*70d0*/  LDC R24, c[0x0][0x618] ;  /* 0x00018600ff187b82 */ /* 0x000e220000000800 */
[----:B------:R-:W-:Y:S01]  /*70e0*/  I2FP.F32.U32 R8, R6 ;  /* 0x0000000600087245 */ /* 0x000fe20000201000 */
[----:B------:R-:W-:Y:S01]  /*70f0*/  ULDC UR4, c[0x0][0x150] ;  /* 0x0000540000047ab9 */ /* 0x000fe20000000800 */
[----:B------:R-:W-:Y:S02]  /*7100*/  SHF.R.U32.HI R7, RZ, R20, R13 ;  /* 0x00000014ff077219 */ /* 0x000fe4000001160d */
[----:B------:R-:W-:Y:S01]  /*7110*/  IADD3 R11, P0, RZ, -R14, RZ ;  /* 0x8000000eff0b7210 */ /* 0x000fe20007f1e0ff */
[----:B------:R-:W-:Y:S01]  /*7120*/  FMUL R13, R8, UR4 ;  /* 0x00000004080d7c20 */ /* 0x000fe20008400000 */
[----:B------:R-:W-:Y:S01]  /*7130*/  ULDC UR4, c[0x0][0x154] ;  /* 0x0000550000047ab9 */ /* 0x000fe20000000800 */
[----:B------:R-:W1:Y:S02]  /*7140*/  LDC.64 R26, c[0x0][0x640] ;  /* 0x00019000ff1a7b82 */ /* 0x000e640000000a00 */
[----:B------:R-:W-:-:S02]  /*7150*/  IMAD.X R7, RZ, RZ, ~R7, P0 ;  /* 0x000000ffff077224 */ /* 0x000fc400000e0e07 */
[----:B------:R-:W2:Y:S01]  /*7160*/  F2I.U32.TRUNC.NTZ R13, R13 ;  /* 0x0000000d000d7305 */ /* 0x000ea2000020f000 */
[----:B------:R-:W-:-:S03]  /*7170*/  IMAD.WIDE.U32 R8, R11, R22, R16 ;  /* 0x000000160b087225 */ /* 0x000fc600078e0010 */
[----:B------:R-:W3:Y:S01]  /*7180*/  LDC R15, c[0x0][0x144] ;  /* 0x00005100ff0f7b82 */ /* 0x000ee20000000800 */
[----:B------:R-:W-:-:S04]  /*7190*/  IMAD R10, R7, R22, RZ ;  /* 0x00000016070a7224 */ /* 0x000fc800078e02ff */
[----:B------:R-:W-:Y:S02]  /*71a0*/  IMAD R7, R11, R23, R10 ;  /* 0x000000170b077224 */ /* 0x000fe400078e020a */
[----:B------:R-:W-:Y:S01]  /*71b0*/  IMAD.MOV.U32 R10, RZ, RZ, -0x1 ;  /* 0xffffffffff0a7424 */ /* 0x000fe200078e00ff */
[----:B------:R-:W4:Y:S01]  /*71c0*/  LDC R20, c[0x0][0x608] ;  /* 0x00018200ff147b82 */ /* 0x000f220000000800 */
[----:B------:R-:W-:Y:S01]  /*71d0*/  IMAD.IADD R7, R9, 0x1, R7 ;  /* 0x0000000109077824 */ /* 0x000fe200078e0207 */
[----:B------:R-:W-:-:S04]  /*71e0*/  I2FP.F32.U32 R9, R5 ;  /* 0x0000000500097245 */ /* 0x000fc80000201000 */
[-C--:B0-----:R-:W-:Y:S01]  /*71f0*/  SHF.R.U64 R12, R8, R24.reuse, R7 ;  /* 0x00000018080c7219 */ /* 0x081fe20000001207 */
[----:B--2---:R-:W-:Y:S01]  /*7200*/  IMAD.MOV R8, RZ, RZ, -R13 ;  /* 0x000000ffff087224 */ /* 0x004fe200078e0a0d */
[----:B------:R-:W0:Y:S01]  /*7210*/  LDC R11, c[0x0][0x658] ;  /* 0x00019600ff0b7b82 */ /* 0x000e220000000800 */
[----:B-1----:R-:W-:Y:S01]  /*7220*/  ISETP.NE.U32.AND P0, PT, R26, RZ, PT ;  /* 0x000000ff1a00720c */ /* 0x002fe20003f05070 */
[----:B------:R-:W-:Y:S01]  /*7230*/  FMUL R9, R9, UR4 ;  /* 0x0000000409097c20 */ /* 0x000fe20008400000 */
[----:B------:R-:W-:Y:S02]  /*7240*/  SHF.R.U32.HI R7, RZ, R24, R7 ;  /* 0x00000018ff077219 */ /* 0x000fe40000011607 */
[----:B------:R-:W-:-:S03]  /*7250*/  ISETP.NE.AND.EX P0, PT, R27, RZ, PT, P0 ;  /* 0x000000ff1b00720c */ /* 0x000fc60003f05300 */
[----:B------:R-:W1:Y:S01]  /*7260*/  LDC R22, c[0x0][0x148] ;  /* 0x00005200ff167b82 */ /* 0x000e620000000800 */
[----:B---3--:R-:W-:Y:S02]  /*7270*/  IMAD R23, R15, R8, R6 ;  /* 0x000000080f177224 */ /* 0x008fe400078e0206 */
[----:B------:R-:W-:-:S05]  /*7280*/  IMAD.MOV.U32 R8, RZ, RZ, 0x1 ;  /* 0x00000001ff087424 */ /* 0x000fca00078e00ff */
[----:B------:R-:W2:Y:S01]  /*7290*/  LDC R21, c[0x0][0x600] ;  /* 0x00018000ff157b82 */ /* 0x000ea20000000800 */
[-CC-:B----4-:R-:W-:Y:S02]  /*72a0*/  SHF.R.U64 R15, R12, R20.reuse, R7.reuse ;  /* 0x000000140c0f7219 */ /* 0x190fe40000001207 */
[----:B------:R-:W-:Y:S02]  /*72b0*/  SHF.R.U32.HI R6, RZ, R20, R7 ;  /* 0x00000014ff067219 */ /* 0x000fe40000011607 */
[----:B------:R3:W4:Y:S03]  /*72c0*/  F2I.U32.TRUNC.NTZ R20, R9 ;  /* 0x0000000900147305 */ /* 0x000726000020f000 */
[----:B------:R-:W1:Y:S01]  /*72d0*/  LDC R25, c[0x0][0x648] ;  /* 0x00019200ff197b82 */ /* 0x000e620000000800 */
[-C--:B0-----:R-:W-:Y:S02]  /*72e0*/  SHF.R.U64 R19, R15, R11.reuse, R6 ;  /* 0x0000000b0f137219 */ /* 0x081fe40000001206 */
[----:B------:R-:W-:-:S02]  /*72f0*/  SHF.L.U32 R10, R10, R11, RZ ;  /* 0x0000000b0a0a7219 */ /* 0x000fc400000006ff */
[-C--:B------:R-:W-:Y:S01]  /*7300*/  SHF.R.U32.HI R7, RZ, R11.reuse, R6 ;  /* 0x0000000bff077219 */ /* 0x080fe20000011606 */
[----:B------:R-:W-:Y:S01]  /*7310*/  IMAD.MOV.U32 R6, RZ, RZ, R19 ;  /* 0x000000ffff067224 */ /* 0x000fe200078e0013 */
[----:B------:R-:W-:Y:S01]  /*7320*/  SHF.L.U32 R24, R8, R11, RZ ;  /* 0x0000000b08187219 */ /* 0x000fe200000006ff */
[----:B------:R-:W0:Y:S01]  /*7330*/  LDC R28, c[0x0][0x638] ;  /* 0x00018e00ff1c7b82 */ /* 0x000e220000000800 */
[----:B------:R-:W-:-:S07]  /*7340*/  LOP3.LUT R30, RZ, R10, RZ, 0x33, !PT ;  /* 0x0000000aff1e7212 */ /* 0x000fce00078e33ff */
[----:B------:R-:W0:Y:S01]  /*7350*/  LDC R29, c[0x0][0x610] ;  /* 0x00018400ff1d7b82 */ /* 0x000e220000000800 */
[----:B---34-:R-:W-:Y:S05]  /*7360*/  @!P0 BRA `(.L_x_229) ;  /* 0x0000000000288947 */ /* 0x018fea0003800000 */
[----:B------:R-:W3:Y:S02]  /*7370*/  LDC R6, c[0x0][0x64c] ;  /* 0x00019300ff067b82 */ /* 0x000ee40000000800 */
[----:B---3--:R-:W-:-:S05]  /*7380*/  IADD3 R11, P0, R19, R6, RZ ;  /* 0x00000006130b7210 */ /* 0x008fca0007f1e0ff */
        /* <DEDUP_REMOVED lines=8> */
.L_x_229:
[----:B------:R-:W-:Y:S01]  /*7410*/  ISETP.NE.AND P0, PT, R2, 0x1, PT ;  /* 0x000000010200780c */ /* 0x000fe20003f05270 */
[----:B--2---:R-:W-:Y:S01]  /*7420*/  VIADD R9, R21, 0xffffffff ;  /* 0xffffffff15097836 */ /* 0x004fe20000000000 */
[----:B-1----:R-:W-:Y:S01]  /*7430*/  SHF.R.U64 R7, R6, R25, R7 ;  /* 0x0000001906077219 */ /* 0x002fe20000001207 */
[----:B------:R-:W-:Y:S01]  /*7440*/  IMAD.MOV R20, RZ, RZ, -R20 ;  /* 0x000000ffff147224 */ /* 0x000fe200078e0a14 */
[----:B------:R-:W-:Y:S02]  /*7450*/  LOP3.LUT R6, R15, R30, RZ, 0xc0, !PT ;  /* 0x0000001e0f067212 */ /* 0x000fe400078ec0ff */
[----:B------:R-:W-:Y:S01]  /*7460*/  LOP3.LUT R12, R12, R9, RZ, 0xc0, !PT ;  /* 0x000000090c0c7212 */ /* 0x000fe200078ec0ff */
[----:B------:R-:W-:Y:S02]  /*7470*/  IMAD.MOV R8, RZ, RZ, -R7 ;  /* 0x000000ffff087224 */ /* 0x000fe400078e0a07 */
[----:B------:R-:W-:Y:S02]  /*7480*/  IMAD R6, R24, R7, R6 ;  /* 0x0000000718067224 */ /* 0x000fe400078e0206 */
[----:B------:R-:W-:-:S02]  /*7490*/  IMAD.MOV.U32 R9, RZ, RZ, 0x1 ;  /* 0x00000001ff097424 */ /* 0x000fc400078e00ff */
[----:B------:R-:W-:Y:S02]  /*74a0*/  @P0 IMAD R23, R22, R20, R5 ;  /* 0x0000001416170224 */ /* 0x000fe400078e0205 */
[----:B0-----:R-:W-:Y:S02]  /*74b0*/  IMAD R5, R8, R28, R19 ;  /* 0x0000001c08057224 */ /* 0x001fe400078e0213 */
[----:B------:R-:W-:Y:S02]  /*74c0*/  IMAD R19, R6, R29, R23 ;  /* 0x0000001d06137224 */ /* 0x000fe400078e0217 */
[----:B------:R-:W-:Y:S02]  /*74d0*/  IMAD R6, R5, R21, R12 ;  /* 0x0000001505067224 */ /* 0x000fe400078e020c */
[----:B------:R-:W-:-:S03]  /*74e0*/  IMAD.MOV.U32 R8, RZ, RZ, R14 ;  /* 0x000000ffff087224 */ /* 0x000fc600078e000e */
[----:B------:R-:W-:Y:S02]  /*74f0*/  SEL R20, R6, R19, !P0 ;  /* 0x0000001306147207 */ /* 0x000fe40004000000 */
[----:B------:R-:W-:-:S07]  /*7500*/  SEL R19, R19, R6, !P0 ;  /* 0x0000000613137207 */ /* 0x000fce0004000000 */
.L_x_227:
[----:B------:R-:W-:-:S08]  /*7510*/  NOP ;  /* 0x0000000000007918 */ /* 0x000fd00000000000 */
[----:B------:R-:W0:-:S00]  /*7520*/  USETMAXREG.DEALLOC.CTAPOOL 0x28 ;  /* 0x00000028000079c8 */ /* 0x000e0000080e0500 */
[----:B0-----:R-:W-:-:S13]  /*7530*/  ISETP.NE.AND P0, PT, R0, RZ, PT ;  /* 0x000000ff0000720c */ /* 0x001fda0003f05270 */
[----:B------:R-:W-:Y:S05]  /*7540*/  @P0 EXIT ;  /* 0x000000000000094d */ /* 0x000fea0003800000 */
[----:B------:R-:W-:Y:S01]  /*7550*/  LOP3.LUT P0, RZ, R9, 0xff, RZ, 0xc0, !PT ;  /* 0x000000ff09ff7812 */ /* 0x000fe2000780c0ff */
[----:B------:R-:W-:Y:S02]  /*7560*/  IMAD.MOV.U32 R0, RZ, RZ, 0x1 ;  /* 0x00000001ff007424 */ /* 0x000fe400078e00ff */
[----:B------:R-:W-:-:S10]  /*7570*/  IMAD.MOV.U32 R12, RZ, RZ, RZ ;  /* 0x000000ffff0c7224 */ /* 0x000fd400078e00ff */
[----:B------:R-:W-:Y:S05]  /*7580*/  @!P0 BRA `(.L_x_230) ;  /* 0x0000000c00148947 */ /* 0x000fea0003800000 */
[----:B------:R-:W0:Y:S01]  /*7590*/  LDC R0, c[0x0][0x28c] ;  /* 0x0000a300ff007b82 */ /* 0x000e220000000800 */
[----:B------:R-:W-:Y:S01]  /*75a0*/  LOP3.LUT P0, RZ, R3, 0x1f, RZ, 0xc0, !PT ;  /* 0x0000001f03ff7812 */ /* 0x000fe2000780c0ff */
[----:B------:R-:W-:Y:S01]  /*75b0*/  ULDC UR5, c[0x0][0x658] ;  /* 0x0001960000057ab9 */ /* 0x000fe20000000800 */
[----:B------:R-:W-:Y:S01]  /*75c0*/  UMOV UR6, 0xffffffff ;  /* 0xffffffff00067882 */ /* 0x000fe20000000000 */
[----:B------:R-:W-:Y:S01]  /*75d0*/  BSSY B0, `(.L_x_230) ;  /* 0x00000c0000007945 */ /* 0x000fe20003800000 */
[----:B------:R-:W-:Y:S01]  /*75e0*/  USHF.L.U32 UR6, UR6, UR5, URZ ;  /* 0x0000000506067299 */ /* 0x000fe2000800063f */
[C---:B------:R-:W-:Y:S01]  /*75f0*/  ISETP.NE.AND P2, PT, R4.reuse, RZ, PT ;  /* 0x000000ff0400720c */ /* 0x040fe20003f45270 */
[----:B------:R-:W-:Y:S01]  /*7600*/  IMAD.MOV.U32 R13, RZ, RZ, 0x1 ;  /* 0x00000001ff0d7424 */ /* 0x000fe200078e00ff */
[----:B------:R-:W-:Y:S01]  /*7610*/  ISETP.NE.OR P0, PT, R4, RZ, !P0 ;  /* 0x000000ff0400720c */ /* 0x000fe20004705670 */
[----:B------:R-:W-:Y:S01]  /*7620*/  IMAD.MOV.U32 R12, RZ, RZ, RZ ;  /* 0x000000ffff0c7224 */ /* 0x000fe200078e00ff */
[----:B------:R-:W-:Y:S01]  /*7630*/  LOP3.LUT R11, R18, 0x2, RZ, 0xfc, !PT ;  /* 0x00000002120b7812 */ /* 0x000fe200078efcff */
[----:B------:R-:W-:Y:S01]  /*7640*/  ULDC UR4, c[0x0][0x600] ;  /* 0x0001800000047ab9 */ /* 0x000fe20000000800 */
[----:B------:R-:W-:Y:S01]  /*7650*/  UMOV UR7, 0x1 ;  /* 0x0000000100077882 */ /* 0x000fe20000000000 */
[----:B------:R-:W-:-:S02]  /*7660*/  UIADD3 UR15, UR4, -0x1, URZ ;  /* 0xffffffff040f7890 */ /* 0x000fc4000fffe03f */
[----:B------:R-:W-:Y:S02]  /*7670*/  USHF.L.U32 UR17, UR7, UR5, URZ ;  /* 0x0000000507117299 */ /* 0x000fe4000800063f */
[----:B------:R-:W-:Y:S01]  /*7680*/  ULOP3.LUT UR16, URZ, UR6, URZ, 0x33, !UPT ;  /* 0x000000063f107292 */ /* 0x000fe2000f8e333f */
[----:B------:R-:W-:Y:S01]  /*7690*/  ULDC.64 UR20, c[0x0][0x198] ;  /* 0x0000660000147ab9 */ /* 0x000fe20000000a00 */
[----:B0-----:R-:W-:-:S05]  /*76a0*/  VIADD R0, R0, 0x7f ;  /* 0x0000007f00007836 */ /* 0x001fca0000000000 */
[----:B------:R-:W-:-:S04]  /*76b0*/  SHF.R.S32.HI R3, RZ, 0x1f, R0 ;  /* 0x0000001fff037819 */ /* 0x000fc80000011400 */
[----:B------:R-:W-:Y:S01]  /*76c0*/  LEA.HI R3, R3, R0, RZ, 0x7 ;  /* 0x0000000003037211 */ /* 0x000fe200078f38ff */
[----:B------:R-:W-:-:S03]  /*76d0*/  IMAD.MOV.U32 R0, RZ, RZ, 0x1 ;  /* 0x00000001ff007424 */ /* 0x000fc600078e00ff */
[----:B------:R-:W-:-:S05]  /*76e0*/  SHF.R.S32.HI R3, RZ, 0x7, R3 ;  /* 0x00000007ff037819 */ /* 0x000fca0000011403 */
[----:B------:R-:W-:-:S07]  /*76f0*/  VIADD R10, R3, 0x1 ;  /* 0x00000001030a7836 */ /* 0x000fce0000000000 */
.L_x_242:
[----:B------:R-:W-:-:S03]  /*7700*/  UMOV UR4, 0xffffffff ;  /* 0xffffffff00047882 */ /* 0x000fc60000000000 */
[----:B------:R-:W-:Y:S05]  /*7710*/  BRA.DIV UR4, `(.L_x_231) ;  /* 0x0000000e04bc7947 */ /* 0x000fea000b800000 */
[----:B------:R-:W-:-:S13]  /*7720*/  ELECT P6, URZ, PT ;  /* 0x00000000003f782f */ /* 0x000fda00038c0000 */
.L_x_254:
[----:B------:R-:W0:Y:S01]  /*7730*/  LDC R4, c[0x0][0x28c] ;  /* 0x0000a300ff047b82 */ /* 0x000e220000000800 */
[----:B------:R-:W-:Y:S01]  /*7740*/  BSSY B1, `(.L_x_232) ;  /* 0x0000037000017945 */ /* 0x000fe20003800000 */
[----:B0-----:R-:W-:-:S13]  /*7750*/  ISETP.LT.OR P6, PT, R4, 0x1, !P6 ;  /* 0x000000010400780c */ /* 0x001fda00077c1670 */
[----:B------:R-:W-:Y:S05]  /*7760*/  @P6 BRA `(.L_x_233) ;  /* 0x0000000000d06947 */ /* 0x000fea0003800000 */
[----:B------:R-:W-:Y:S02]  /*7770*/  IMAD R20, R20, 0xc0, RZ ;  /* 0x000000c014147824 */ /* 0x000fe400078e02ff */
[----:B------:R-:W-:Y:S02]  /*7780*/  IMAD.SHL.U32 R19, R19, 0x80, RZ ;  /* 0x0000008013137824 */ /* 0x000fe400078e00ff */
[----:B------:R-:W-:Y:S02]  /*7790*/  IMAD.MOV.U32 R21, RZ, RZ, RZ ;  /* 0x000000ffff157224 */ /* 0x000fe400078e00ff */
[----:B------:R-:W-:Y:S02]  /*77a0*/  IMAD.MOV.U32 R4, RZ, RZ, R10 ;  /* 0x000000ffff047224 */ /* 0x000fe400078e000a */
[----:B------:R-:W-:Y:S02]  /*77b0*/  IMAD.MOV.U32 R5, RZ, RZ, R0 ;  /* 0x000000ffff057224 */ /* 0x000fe400078e0000 */
[----:B------:R-:W-:-:S07]  /*77c0*/  IMAD.MOV.U32 R6, RZ, RZ, R12 ;  /* 0x000000ffff067224 */ /* 0x000fce00078e000c */
.L_x_237:
[----:B------:R-:W0:Y:S01]  /*77d0*/  S2R R14, SR_CgaCtaId ;  /* 0x00000000000e7919 */ /* 0x000e220000008800 */
[----:B------:R-:W-:Y:S01]  /*77e0*/  MOV R7, 0x400 ;  /* 0x0000040000077802 */ /* 0x000fe20000000f00 */
[----:B------:R-:W1:Y:S03]  /*77f0*/  @!P2 LDC R9, c[0x0][0x500] ;  /* 0x00014000ff09ab82 */ /* 0x000e660000000800 */
[----:B0-----:R-:W-:Y:S02]  /*7800*/  LEA R15, R14, R7, 0x18 ;  /* 0x000000070e0f7211 */ /* 0x001fe400078ec0ff */
[----:B------:R-:W-:-:S03]  /*7810*/  SHF.L.U32 R7, R5, 0x1f, RZ ;  /* 0x0000001f05077819 */ /* 0x000fc600000006ff */
[----:B------:R-:W-:-:S04]  /*7820*/  IMAD R14, R6, 0x8, R15 ;  /* 0x00000008060e7824 */ /* 0x000fc800078e020f */
[----:B------:R-:W0:Y:S02]  /*7830*/  SYNCS.PHASECHK.TRANS64.TRYWAIT P1, [R14+URZ+0x28], R7 ;  /* 0x000028070e0075a7 */ /* 0x000e24000802017f */
[----:B01----:R-:W-:Y:S05]  /*7840*/  @!P1 BRA `(.L_x_234) ;  /* 0x0000000c00909947 */ /* 0x003fea0003800000 */
.L_x_255:
[----:B0-----:R-:W-:Y:S01]  /*7850*/  PRMT R7, R11, 0x9910, RZ ;  /* 0x000099100b077816 */ /* 0x001fe200000000ff */
[----:B------:R0:W-:Y:S03]  /*7860*/  @!P2 SYNCS.ARRIVE.TRANS64 RZ, [R14+URZ], R9 ;  /* 0x000000090effa9a7 */ /* 0x0001e6000800003f */
[----:B------:R-:W-:-:S13]  /*7870*/  ISETP.NE.AND P1, PT, R7, 0x2, PT ;  /* 0x000000020700780c */ /* 0x000fda0003f25270 */
[----:B0-----:R-:W-:Y:S05]  /*7880*/  @P1 BRA `(.L_x_235) ;  /* 0x0000000000041947 */ /* 0x001fea0003800000 */
[----:B------:R-:W-:Y:S01]  /*7890*/  BPT.TRAP 0x1 ;  /* 0x000000040000795c */ /* 0x000fe20000300000 */
.L_x_235:
[----:B------:R-:W-:Y:S05]  /*78a0*/  @P0 BRA `(.L_x_236) ;  /* 0x0000000000040947 */ /* 0x000fea0003800000 */
[----:B------:R-:W-:Y:S01]  /*78b0*/  BPT.TRAP 0x1 ;  /* 0x000000040000795c */ /* 0x000fe20000300000 */
.L_x_236:
[--C-:B------:R-:W-:Y:S01]  /*78c0*/  IMAD R7, R6, 0x4000, R15.reuse ;  /* 0x0000400006077824 */ /* 0x100fe200078e020f */
[----:B------:R-:W-:Y:S01]  /*78d0*/  R2UR UR9, R14 ;  /* 0x000000000e0972ca */ /* 0x000fe200000e0000 */
[----:B------:R-:W-:Y:S01]  /*78e0*/  IMAD R15, R6, 0x6000, R15 ;  /* 0x00006000060f7824 */ /* 0x000fe200078e020f */
[----:B------:R-:W-:Y:S01]  /*78f0*/  UIADD3 UR4, UP0, UR20, 0xf0, URZ ;  /* 0x000000f014047890 */ /* 0x000fe2000ff1e03f */
[----:B------:R-:W-:Y:S01]  /*7900*/  VIADD R4, R4, 0xffffffff ;  /* 0xffffffff04047836 */ /* 0x000fe20000000000 */
[----:B------:R-:W-:Y:S01]  /*7910*/  R2UR UR5, R7 ;  /* 0x00000000070572ca */ /* 0x000fe200000e0000 */
[----:B------:R-:W-:Y:S01]  /*7920*/  UIADD3 UR22, UP1, UR20, 0x1f0, URZ ;  /* 0x000001f014167890 */ /* 0x000fe2000ff3e03f */
[----:B------:R-:W-:Y:S01]  /*7930*/  R2UR UR8, R15 ;  /* 0x000000000f0872ca */ /* 0x000fe200000e0000 */
[----:B------:R-:W-:Y:S01]  /*7940*/  VIADD R6, R6, 0x1 ;  /* 0x0000000106067836 */ /* 0x000fe20000000000 */
[----:B------:R-:W-:Y:S01]  /*7950*/  R2UR UR11, R19 ;  /* 0x00000000130b72ca */ /* 0x000fe200000e0000 */
[----:B------:R-:W-:Y:S01]  /*7960*/  UIADD3.X UR23, URZ, UR21, URZ, UP1, !UPT ;  /* 0x000000153f177290 */ /* 0x000fe20008ffe43f */
[C---:B------:R-:W-:Y:S01]  /*7970*/  R2UR UR10, R21.reuse ;  /* 0x00000000150a72ca */ /* 0x040fe200000e0000 */
[----:B------:R-:W-:Y:S01]  /*7980*/  UMOV UR6, 0x0 ;  /* 0x0000000000067882 */ /* 0x000fe20000000000 */
[----:B------:R-:W-:Y:S01]  /*7990*/  R2UR UR12, R8 ;  /* 0x00000000080c72ca */ /* 0x000fe200000e0000 */
[----:B------:R-:W-:Y:S01]  /*79a0*/  UMOV UR7, 0x10000000 ;  /* 0x1000000000077882 */ /* 0x000fe20000000000 */
[----:B------:R-:W-:Y:S01]  /*79b0*/  R2UR UR18, R20 ;  /* 0x00000000141272ca */ /* 0x000fe200000e0000 */
[----:B------:R-:W-:Y:S01]  /*79c0*/  VIADD R21, R21, 0x80 ;  /* 0x0000008015157836 */ /* 0x000fe20000000000 */
[----:B------:R-:W-:Y:S01]  /*79d0*/  ISETP.GT.AND P3, PT, R4, 0x1, PT ;  /* 0x000000010400780c */ /* 0x000fe20003f64270 */
[----:B------:R-:W-:Y:S01]  /*79e0*/  UIADD3 UR13, UR5, 0x100, URZ ;  /* 0x00000100050d7890 */ /* 0x000fe2000fffe03f */
[----:B------:R-:W-:Y:S01]  /*79f0*/  ISETP.NE.AND P1, PT, R6, 0x5, PT ;  /* 0x000000050600780c */ /* 0x000fe20003f25270 */
[----:B------:R-:W-:-:S02]  /*7a00*/  UIADD3.X UR5, URZ, UR21, URZ, UP0, !UPT ;  /* 0x000000153f057290 */ /* 0x000fc400087fe43f */
[----:B------:R-:W-:Y:S01]  /*7a10*/  UIADD3 UR14, UR8, 0x14100, URZ ;  /* 0x00014100080e7890 */ /* 0x000fe2000fffe03f */
[----:B------:R-:W-:Y:S02]  /*7a20*/  SEL R14, RZ, 0x1, P1 ;  /* 0x00000001ff0e7807 */ /* 0x000fe40000800000 */
[----:B------:R-:W-:Y:S01]  /*7a30*/  UMOV UR8, UR13 ;  /* 0x0000000d00087c82 */ /* 0x000fe20008000000 */
[----:B------:R-:W-:Y:S02]  /*7a40*/  SEL R6, R6, RZ, P1 ;  /* 0x000000ff06067207 */ /* 0x000fe40000800000 */
[----:B------:R-:W-:Y:S01]  /*7a50*/  LOP3.LUT R5, R5, R14, RZ, 0x3c, !PT ;  /* 0x0000000e05057212 */ /* 0x000fe200078e3cff */
[----:B------:R0:W-:Y:S02]  /*7a60*/  UTMALDG.3D [UR8], [UR4], desc[UR6] ;  /* 0x00000608040075b4 */ /* 0x0001e40008011000 */
[----:B0-----:R-:W-:Y:S01]  /*7a70*/  UMOV UR8, UR14 ;  /* 0x0000000e00087c82 */ /* 0x001fe20008000000 */
[----:B------:R-:W-:-:S02]  /*7a80*/  UMOV UR11, UR18 ;  /* 0x00000012000b7c82 */ /* 0x000fc40008000000 */
[----:B------:R0:W-:Y:S02]  /*7a90*/  UTMALDG.3D [UR8], [UR22], desc[UR6] ;  /* 0x00000608160075b4 */ /* 0x0001e40008011000 */
[----:B0-----:R-:W-:Y:S05]  /*7aa0*/  @P3 BRA `(.L_x_237) ;  /* 0xfffffffc00483947 */ /* 0x001fea000383ffff */
.L_x_233:
[----:B------:R-:W-:Y:S05]  /*7ab0*/  BSYNC B1 ;  /* 0x0000000000017941 */ /* 0x000fea0003800000 */
.L_x_232:
[----:B------:R-:W-:Y:S01]  /*7ac0*/  LOP3.LUT P3, RZ, R13, 0xff, RZ, 0xc0, !PT ;  /* 0x000000ff0dff7812 */ /* 0x000fe2000786c0ff */
[----:B------:R-:W-:Y:S01]  /*7ad0*/  IMAD.IADD R12, R3, 0x1, R12 ;  /* 0x00000001030c7824 */ /* 0x000fe200078e020c */
[----:B------:R-:W-:Y:S01]  /*7ae0*/  IADD3 R16, P4, R16, UR36, RZ ;  /* 0x0000002410107c10 */ /* 0x000fe2000ff9e0ff */
[----:B------:R-:W-:Y:S01]  /*7af0*/  ULDC.64 UR4, c[0x0][0x650] ;  /* 0x0001940000047ab9 */ /* 0x000fe20000000a00 */
[----:B------:R-:W-:Y:S01]  /*7b00*/  BSSY B1, `(.L_x_238) ;  /* 0x000006a000017945 */ /* 0x000fe20003800000 */
[----:B------:R-:W-:Y:S01]  /*7b10*/  IMAD.MOV.U32 R19, RZ, RZ, -0x1 ;  /* 0xffffffffff137424 */ /* 0x000fe200078e00ff */
[----:B------:R-:W-:Y:S01]  /*7b20*/  ISETP.GT.U32.AND P1, PT, R12, 0x4, PT ;  /* 0x000000040c00780c */ /* 0x000fe20003f24070 */
[----:B------:R-:W-:Y:S01]  /*7b30*/  IMAD.MOV.U32 R20, RZ, RZ, -0x1 ;  /* 0xffffffffff147424 */ /* 0x000fe200078e00ff */
[----:B------:R-:W-:Y:S01]  /*7b40*/  IADD3.X R17, R17, UR42, RZ, P4, !PT ;  /* 0x0000002a11117c10 */ /* 0x000fe2000a7fe4ff */
[----:B------:R-:W-:Y:S01]  /*7b50*/  IMAD.MOV.U32 R8, RZ, RZ, -0x1 ;  /* 0xffffffffff087424 */ /* 0x000fe200078e00ff */
[----:B------:R-:W-:-:S02]  /*7b60*/  ISETP.LT.U32.AND P1, PT, R3, 0x5, P1 ;  /* 0x000000050300780c */ /* 0x000fc40000f21070 */
[----:B------:R-:W-:Y:S01]  /*7b70*/  PRMT R13, RZ, 0x7610, R13 ;  /* 0x00007610ff0d7816 */ /* 0x000fe2000000000d */
[----:B------:R-:W0:Y:S01]  /*7b80*/  @P3 S2R R5, SR_CgaCtaId ;  /* 0x0000000000053919 */ /* 0x000e220000008800 */
[----:B------:R-:W-:-:S04]  /*7b90*/  @P3 MOV R4, 0x400 ;  /* 0x0000040000043802 */ /* 0x000fc80000000f00 */
[----:B0-----:R-:W-:Y:S01]  /*7ba0*/  @P3 LEA R6, R5, R4, 0x18 ;  /* 0x0000000405063211 */ /* 0x001fe200078ec0ff */
[----:B------:R-:W-:-:S03]  /*7bb0*/  IMAD.WIDE.U32 R4, R12, -0x33333333, RZ ;  /* 0xcccccccd0c047825 */ /* 0x000fc600078e00ff */
[----:B------:R0:W-:Y:S01]  /*7bc0*/  @P3 SYNCS.ARRIVE.TRANS64.A1T0 RZ, [R6+URZ+0x68], RZ ;  /* 0x000068ff06ff39a7 */ /* 0x0001e2000810003f */
[----:B------:R-:W-:Y:S02]  /*7bd0*/  ISETP.GE.U32.AND P3, PT, R3, 0x5, PT ;  /* 0x000000050300780c */ /* 0x000fe40003f66070 */
[----:B------:R-:W-:Y:S02]  /*7be0*/  SHF.R.U32.HI R7, RZ, 0x2, R5 ;  /* 0x00000002ff077819 */ /* 0x000fe40000011605 */
[----:B------:R-:W-:Y:S02]  /*7bf0*/  SEL R5, RZ, 0x1, !P1 ;  /* 0x00000001ff057807 */ /* 0x000fe40004800000 */
[----:B------:R-:W-:Y:S01]  /*7c00*/  ISETP.GE.U32.AND P1, PT, R16, UR4, PT ;  /* 0x0000000410007c0c */ /* 0x000fe2000bf26070 */
[----:B------:R-:W-:Y:S01]  /*7c10*/  IMAD R12, R7, -0x5, R12 ;  /* 0xfffffffb070c7824 */ /* 0x000fe200078e020c */
[----:B------:R-:W-:Y:S02]  /*7c20*/  LOP3.LUT R0, R0, R5, RZ, 0x3c, !PT ;  /* 0x0000000500007212 */ /* 0x000fe400078e3cff */
[----:B------:R-:W-:-:S02]  /*7c30*/  ISETP.GE.U32.AND.EX P1, PT, R17, UR5, PT, P1 ;  /* 0x0000000511007c0c */ /* 0x000fc4000bf26110 */
[----:B------:R-:W-:Y:S02]  /*7c40*/  PRMT R4, RZ, 0x7610, R4 ;  /* 0x00007610ff047816 */ /* 0x000fe40000000004 */
[----:B------:R-:W-:-:S09]  /*7c50*/  @P3 LOP3.LUT R0, R0, 0x1, R7, 0x78, !PT ;  /* 0x0000000100003812 */ /* 0x000fd200078e7807 */
[----:B0-----:R-:W-:Y:S05]  /*7c60*/  @P1 BRA `(.L_x_239) ;  /* 0x00000004004c1947 */ /* 0x001fea0003800000 */
[----:B------:R-:W-:Y:S01]  /*7c70*/  ULDC.64 UR4, c[0x0][0x628] ;  /* 0x00018a0000047ab9 */ /* 0x000fe20000000a00 */
[----:B------:R-:W0:Y:S01]  /*7c80*/  S2R R15, SR_CTAID.X ;  /* 0x00000000000f7919 */ /* 0x000e220000002500 */
[----:B------:R-:W-:Y:S01]  /*7c90*/  ISETP.NE.U32.AND P1, PT, RZ, UR4, PT ;  /* 0x00000004ff007c0c */ /* 0x000fe2000bf25070 */
[----:B------:R-:W-:Y:S01]  /*7ca0*/  ULDC UR7, c[0x0][0x630] ;  /* 0x00018c0000077ab9 */ /* 0x000fe20000000800 */
[----:B------:R-:W-:Y:S01]  /*7cb0*/  IMAD.MOV.U32 R4, RZ, RZ, R16 ;  /* 0x000000ffff047224 */ /* 0x000fe200078e0010 */
[----:B------:R-:W1:Y:S01]  /*7cc0*/  S2R R14, SR_CTAID.Y ;  /* 0x00000000000e7919 */ /* 0x000e620000002600 */
[----:B------:R-:W-:Y:S01]  /*7cd0*/  ISETP.NE.AND.EX P1, PT, RZ, UR5, PT, P1 ;  /* 0x00000005ff007c0c */ /* 0x000fe2000bf25310 */
[----:B------:R-:W-:-:S12]  /*7ce0*/  IMAD.MOV.U32 R5, RZ, RZ, R17 ;  /* 0x000000ffff057224 */ /* 0x000fd800078e0011 */
[----:B------:R-:W-:Y:S05]  /*7cf0*/  @!P1 BRA `(.L_x_240) ;  /* 0x0000000000289947 */ /* 0x000fea0003800000 */
[----:B------:R-:W-:Y:S02]  /*7d00*/  ULDC UR6, c[0x0][0x634] ;  /* 0x00018d0000067ab9 */ /* 0x000fe40000000800 */
[----:B------:R-:W-:-:S05]  /*7d10*/  IADD3 R9, P1, R16, UR6, RZ ;  /* 0x0000000610097c10 */ /* 0x000fca000ff3e0ff */
[----:B------:R-:W-:-:S04]  /*7d20*/  IMAD.X R19, RZ, RZ, R17, P1 ;  /* 0x000000ffff137224 */ /* 0x000fc800008e0611 */
[----:B------:R-:W-:-:S04]  /*7d30*/  IMAD.WIDE.U32 R6, R19, UR4, RZ ;  /* 0x0000000413067c25 */ /* 0x000fc8000f8e00ff */
[----:B------:R-:W-:-:S04]  /*7d40*/  IMAD.WIDE.U32 R6, P1, R9, UR5, R6 ;  /* 0x0000000509067c25 */ /* 0x000fc8000f820006 */
[----:B------:R-:W-:-:S04]  /*7d50*/  IMAD.WIDE.U32 R8, R9, UR4, RZ ;  /* 0x0000000409087c25 */ /* 0x000fc8000f8e00ff */
[----:B------:R-:W-:Y:S01]  /*7d60*/  IMAD.X R5, RZ, RZ, RZ, P1 ;  /* 0x000000ffff057224 */ /* 0x000fe200008e06ff */
[----:B------:R-:W-:Y:S01]  /*7d70*/  IADD3 RZ, P1, R9, R6, RZ ;  /* 0x0000000609ff7210 */ /* 0x000fe20007f3e0ff */
[----:B------:R-:W-:-:S04]  /*7d80*/  IMAD.MOV.U32 R4, RZ, RZ, R7 ;  /* 0x000000ffff047224 */ /* 0x000fc800078e0007 */
[----:B------:R-:W-:-:S08]  /*7d90*/  IMAD.WIDE.U32.X R4, R19, UR5, R4, P1 ;  /* 0x0000000513047c25 */ /* 0x000fd000088e0404 */
.L_x_240:
[--C-:B------:R-:W-:Y:S01]  /*7da0*/  SHF.R.U64 R8, R4, UR7, R5.reuse ;  /* 0x0000000704087c19 */ /* 0x100fe20008001205 */
[----:B------:R-:W-:Y:S01]  /*7db0*/  ULDC.64 UR4, c[0x0][0x620] ;  /* 0x0001880000047ab9 */ /* 0x000fe20000000a00 */
[----:B------:R-:W-:Y:S01]  /*7dc0*/  SHF.R.U32.HI R4, RZ, UR7, R5 ;  /* 0x00000007ff047c19 */ /* 0x000fe20008011605 */
[----:B------:R-:W2:Y:S01]  /*7dd0*/  LDC R24, c[0x0][0x144] ;  /* 0x00005100ff187b82 */ /* 0x000ea20000000800 */
[----:B------:R-:W-:Y:S01]  /*7de0*/  IADD3 R7, P1, RZ, -R8, RZ ;  /* 0x80000008ff077210 */ /* 0x000fe20007f3e0ff */
[----:B------:R-:W-:Y:S01]  /*7df0*/  ULDC.64 UR8, c[0x0][0x640] ;  /* 0x0001900000087ab9 */ /* 0x000fe20000000a00 */
[----:B0-----:R-:W-:Y:S01]  /*7e00*/  I2FP.F32.U32 R9, R15 ;  /* 0x0000000f00097245 */ /* 0x001fe20000201000 */
[----:B------:R-:W-:Y:S02]  /*7e10*/  ULDC UR6, c[0x0][0x608] ;  /* 0x0001820000067ab9 */ /* 0x000fe40000000800 */
[----:B------:R-:W-:Y:S01]  /*7e20*/  IMAD.X R4, RZ, RZ, ~R4, P1 ;  /* 0x000000ffff047224 */ /* 0x000fe200008e0e04 */
[----:B------:R-:W-:Y:S01]  /*7e30*/  ISETP.NE.U32.AND P1, PT, RZ, UR8, PT ;  /* 0x00000008ff007c0c */ /* 0x000fe2000bf25070 */
[----:B------:R-:W0:Y:S02]  /*7e40*/  LDC R21, c[0x0][0x148] ;  /* 0x00005200ff157b82 */ /* 0x000e240000000800 */
[----:B------:R-:W-:Y:S01]  /*7e50*/  IMAD R6, R4, UR4, RZ ;  /* 0x0000000404067c24 */ /* 0x000fe2000f8e02ff */
[----:B------:R-:W-:Y:S01]  /*7e60*/  ISETP.NE.AND.EX P1, PT, RZ, UR9, PT, P1 ;  /* 0x00000009ff007c0c */ /* 0x000fe2000bf25310 */
[----:B------:R-:W-:Y:S01]  /*7e70*/  IMAD.WIDE.U32 R4, R7, UR4, R16 ;  /* 0x0000000407047c25 */ /* 0x000fe2000f8e0010 */
[----:B------:R-:W-:-:S03]  /*7e80*/  ULDC UR4, c[0x0][0x150] ;  /* 0x0000540000047ab9 */ /* 0x000fc60000000800 */
[----:B------:R-:W-:Y:S02]  /*7e90*/  IMAD R7, R7, UR5, R6 ;  /* 0x0000000507077c24 */ /* 0x000fe4000f8e0206 */
[----:B------:R-:W-:Y:S01]  /*7ea0*/  FMUL R6, R9, UR4 ;  /* 0x0000000409067c20 */ /* 0x000fe20008400000 */
[----:B------:R-:W-:Y:S01]  /*7eb0*/  ULDC UR4, c[0x0][0x618] ;  /* 0x0001860000047ab9 */ /* 0x000fe20000000800 */
[----:B------:R-:W-:Y:S01]  /*7ec0*/  ULDC UR5, c[0x0][0x154] ;  /* 0x0000550000057ab9 */ /* 0x000fe20000000800 */
[----:B------:R-:W-:-:S03]  /*7ed0*/  IMAD.IADD R5, R5, 0x1, R7 ;  /* 0x0000000105057824 */ /* 0x000fc600078e0207 */
[----:B------:R-:W3:Y:S02]  /*7ee0*/  F2I.U32.TRUNC.NTZ R6, R6 ;  /* 0x0000000600067305 */ /* 0x000ee4000020f000 */
[----:B------:R-:W-:Y:S02]  /*7ef0*/  SHF.R.U64 R9, R4, UR4, R5 ;  /* 0x0000000404097c19 */ /* 0x000fe40008001205 */
[----:B-1----:R-:W-:-:S05]  /*7f00*/  I2FP.F32.U32 R4, R14 ;  /* 0x0000000e00047245 */ /* 0x002fca0000201000 */
[----:B------:R-:W-:Y:S01]  /*7f10*/  FMUL R22, R4, UR5 ;  /* 0x0000000504167c20 */ /* 0x000fe20008400000 */
[----:B------:R-:W-:Y:S01]  /*7f20*/  SHF.R.U32.HI R4, RZ, UR4, R5 ;  /* 0x00000004ff047c19 */ /* 0x000fe20008011605 */
[----:B------:R-:W-:-:S03]  /*7f30*/  ULDC UR4, c[0x0][0x658] ;  /* 0x0001960000047ab9 */ /* 0x000fc60000000800 */
[--C-:B------:R-:W-:Y:S01]  /*7f40*/  SHF.R.U64 R20, R9, UR6, R4.reuse ;  /* 0x0000000609147c19 */ /* 0x100fe20008001204 */
[----:B------:R-:W1:Y:S01]  /*7f50*/  F2I.U32.TRUNC.NTZ R22, R22 ;  /* 0x0000001600167305 */ /* 0x000e62000020f000 */
[----:B------:R-:W-:Y:S01]  /*7f60*/  SHF.R.U32.HI R5, RZ, UR6, R4 ;  /* 0x00000006ff057c19 */ /* 0x000fe20008011604 */
[----:B---3--:R-:W-:-:S03]  /*7f70*/  IMAD.MOV R6, RZ, RZ, -R6 ;  /* 0x000000ffff067224 */ /* 0x008fc600078e0a06 */
[----:B------:R-:W-:Y:S01]  /*7f80*/  SHF.R.U64 R19, R20, UR4, R5 ;  /* 0x0000000414137c19 */ /* 0x000fe20008001205 */
[----:B--2---:R-:W-:Y:S01]  /*7f90*/  IMAD R15, R24, R6, R15 ;  /* 0x00000006180f7224 */ /* 0x004fe200078e020f */
[----:B------:R-:W-:-:S03]  /*7fa0*/  SHF.R.U32.HI R23, RZ, UR4, R5 ;  /* 0x00000004ff177c19 */ /* 0x000fc60008011605 */
[----:B------:R-:W-:Y:S02]  /*7fb0*/  IMAD.MOV.U32 R4, RZ, RZ, R19 ;  /* 0x000000ffff047224 */ /* 0x000fe400078e0013 */
[----:B------:R-:W-:Y:S01]  /*7fc0*/  IMAD.MOV.U32 R5, RZ, RZ, R23 ;  /* 0x000000ffff057224 */ /* 0x000fe200078e0017 */
[----:B-1----:R-:W-:Y:S06]  /*7fd0*/  @!P1 BRA `(.L_x_241) ;  /* 0x0000000000289947 */ /* 0x002fec0003800000 */
[----:B------:R-:W-:Y:S02]  /*7fe0*/  ULDC UR4, c[0x0][0x64c] ;  /* 0x0001930000047ab9 */ /* 0x000fe40000000800 */
[----:B------:R-:W-:-:S05]  /*7ff0*/  IADD3 R5, P1, R19, UR4, RZ ;  /* 0x0000000413057c10 */ /* 0x000fca000ff3e0ff */
[----:B------:R-:W-:-:S04]  /*8000*/  IMAD.X R23, RZ, RZ, R23, P1 ;  /* 0x000000ffff177224 */ /* 0x000fc800008e0617 */
[----:B------:R-:W-:-:S04]  /*8010*/  IMAD.WIDE.U32 R6, R23, UR8, RZ ;  /* 0x0000000817067c25 */ /* 0x000fc8000f8e00ff */
[----:B------:R-:W-:-:S04]  /*8020*/  IMAD.WIDE.U32 R6, P1, R5, UR9, R6 ;  /* 0x0000000905067c25 */ /* 0x000fc8000f820006 */
[----:B------:R-:W-:-:S04]  /*8030*/  IMAD.WIDE.U32 R4, R5, UR8, RZ ;  /* 0x0000000805047c25 */ /* 0x000fc8000f8e00ff */
[----:B------:R-:W-:Y:S01]  /*8040*/  IMAD.MOV.U32 R4, RZ, RZ, R7 ;  /* 0x000000ffff047224 */ /* 0x000fe200078e0007 */
[----:B------:R-:W-:Y:S01]  /*8050*/  IADD3 RZ, P3, R5, R6, RZ ;  /* 0x0000000605ff7210 */ /* 0x000fe20007f7e0ff */
[----:B------:R-:W-:-:S04]  /*8060*/  IMAD.X R5, RZ, RZ, RZ, P1 ;  /* 0x000000ffff057224 */ /* 0x000fc800008e06ff */
[----:B------:R-:W-:-:S08]  /*8070*/  IMAD.WIDE.U32.X R4, R23, UR9, R4, P3 ;  /* 0x0000000917047c25 */ /* 0x000fd000098e0404 */
.L_x_241:
[----:B------:R-:W-:Y:S01]  /*8080*/  ISETP.NE.AND P1, PT, R2, 0x1, PT ;  /* 0x000000010200780c */ /* 0x000fe20003f25270 */
[----:B------:R-:W-:Y:S01]  /*8090*/  ULDC UR4, c[0x0][0x648] ;  /* 0x0001920000047ab9 */ /* 0x000fe20000000800 */
[----:B------:R-:W-:Y:S01]  /*80a0*/  LOP3.LUT R20, R20, UR16, RZ, 0xc0, !PT ;  /* 0x0000001014147c12 */ /* 0x000fe2000f8ec0ff */
[----:B------:R-:W-:Y:S01]  /*80b0*/  IMAD.MOV R22, RZ, RZ, -R22 ;  /* 0x000000ffff167224 */ /* 0x000fe200078e0a16 */
[----:B------:R-:W-:Y:S01]  /*80c0*/  SHF.R.U64 R5, R4, UR4, R5 ;  /* 0x0000000404057c19 */ /* 0x000fe20008001205 */
[----:B------:R-:W-:Y:S01]  /*80d0*/  ULDC UR4, c[0x0][0x638] ;  /* 0x00018e0000047ab9 */ /* 0x000fe20000000800 */
[----:B------:R-:W-:Y:S01]  /*80e0*/  LOP3.LUT R6, R9, UR15, RZ, 0xc0, !PT ;  /* 0x0000000f09067c12 */ /* 0x000fe2000f8ec0ff */
[----:B------:R-:W-:Y:S02]  /*80f0*/  ULDC UR5, c[0x0][0x610] ;  /* 0x0001840000057ab9 */ /* 0x000fe40000000800 */
[----:B------:R-:W-:Y:S02]  /*8100*/  IMAD.MOV R4, RZ, RZ, -R5 ;  /* 0x000000ffff047224 */ /* 0x000fe400078e0a05 */
[----:B------:R-:W-:-:S02]  /*8110*/  IMAD R20, R5, UR17, R20 ;  /* 0x0000001105147c24 */ /* 0x000fc4000f8e0214 */
[----:B0-----:R-:W-:Y:S02]  /*8120*/  @P1 IMAD R15, R21, R22, R14 ;  /* 0x00000016150f1224 */ /* 0x001fe400078e020e */
[----:B------:R-:W-:Y:S01]  /*8130*/  IMAD R19, R4, UR4, R19 ;  /* 0x0000000404137c24 */ /* 0x000fe2000f8e0213 */
[----:B------:R-:W-:Y:S01]  /*8140*/  ULDC UR4, c[0x0][0x600] ;  /* 0x0001800000047ab9 */ /* 0x000fe20000000800 */
[----:B------:R-:W-:Y:S02]  /*8150*/  IMAD R15, R20, UR5, R15 ;  /* 0x00000005140f7c24 */ /* 0x000fe4000f8e020f */
[----:B------:R-:W-:Y:S02]  /*8160*/  IMAD R6, R19, UR4, R6 ;  /* 0x0000000413067c24 */ /* 0x000fe4000f8e0206 */
[----:B------:R-:W-:-:S03]  /*8170*/  IMAD.MOV.U32 R4, RZ, RZ, 0x1 ;  /* 0x00000001ff047424 */ /* 0x000fc600078e00ff */
[----:B------:R-:W-:Y:S02]  /*8180*/  SEL R20, R6, R15, !P1 ;  /* 0x0000000f06147207 */ /* 0x000fe40004800000 */
[----:B------:R-:W-:-:S07]  /*8190*/  SEL R19, R15, R6, !P1 ;  /* 0x000000060f137207 */ /* 0x000fce0004800000 */
.L_x_239:
[----:B------:R-:W-:Y:S05]  /*81a0*/  BSYNC B1 ;  /* 0x0000000000017941 */ /* 0x000fea0003800000 */
.L_x_238:
[----:B------:R-:W-:-:S13]  /*81b0*/  LOP3.LUT P1, RZ, R4, 0xff, RZ, 0xc0, !PT ;  /* 0x000000ff04ff7812 */ /* 0x000fda000782c0ff */
[----:B------:R-:W-:Y:S05]  /*81c0*/  @P1 BRA `(.L_x_242) ;  /* 0xfffffff4004c1947 */ /* 0x000fea000383ffff */
[----:B------:R-:W-:Y:S05]  /*81d0*/  BSYNC B0 ;  /* 0x0000000000007941 */ /* 0x000fea0003800000 */
.L_x_230:
[----:B------:R-:W-:-:S03]  /*81e0*/  UMOV UR4, 0xffffffff ;  /* 0xffffffff00047882 */ /* 0x000fc60000000000 */
[----:B------:R-:W-:Y:S05]  /*81f0*/  BRA.DIV UR4, `(.L_x_243) ;  /* 0x0000000604387947 */ /* 0x000fea000b800000 */
[----:B------:R-:W-:-:S13]  /*8200*/  ELECT P6, URZ, PT ;  /* 0x00000000003f782f */ /* 0x000fda00038c0000 */
.L_x_258:
[----:B------:R-:W-:Y:S04]  /*8210*/  BSSY B0, `(.L_x_244) ;  /* 0x0000034000007945 */ /* 0x000fe80003800000 */
[----:B------:R-:W-:Y:S05]  /*8220*/  @!P6 BRA `(.L_x_245) ;  /* 0x0000000000c8e947 */ /* 0x000fea0003800000 */
[----:B------:R-:W-:-:S04]  /*8230*/  LOP3.LUT R18, R18, 0x2, RZ, 0xfc, !PT ;  /* 0x0000000212127812 */ /* 0x000fc800078efcff */
[----:B------:R-:W-:-:S13]  /*8240*/  ISETP.NE.AND P0, PT, R18, 0x3, PT ;  /* 0x000000031200780c */ /* 0x000fda0003f05270 */
[----:B------:R-:W-:Y:S05]  /*8250*/  @!P0 BRA `(.L_x_246) ;  /* 0x0000000000048947 */ /* 0x000fea0003800000 */
[----:B------:R-:W-:Y:S01]  /*8260*/  BPT.TRAP 0x1 ;  /* 0x000000040000795c */ /* 0x000fe20000300000 */
.L_x_246:
[----:B------:R-:W0:Y:S01]  /*8270*/  S2R R3, SR_CgaCtaId ;  /* 0x0000000000037919 */ /* 0x000e220000008800 */
[----:B------:R-:W-:-:S04]  /*8280*/  MOV R2, 0x400 ;  /* 0x0000040000027802 */ /* 0x000fc80000000f00 */
[----:B0-----:R-:W-:Y:S02]  /*8290*/  LEA R3, R3, R2, 0x18 ;  /* 0x0000000203037211 */ /* 0x001fe400078ec0ff */
[----:B------:R-:W-:-:S03]  /*82a0*/  SHF.L.U32 R2, R0, 0x1f, RZ ;  /* 0x0000001f00027819 */ /* 0x000fc600000006ff */
[----:B------:R-:W-:-:S04]  /*82b0*/  VIADD R3, R3, 0x28 ;  /* 0x0000002803037836 */ /* 0x000fc80000000000 */
[C---:B------:R-:W-:Y:S02]  /*82c0*/  IMAD R7, R12.reuse, 0x8, R3 ;  /* 0x000000080c077824 */ /* 0x040fe400078e0203 */
[----:B------:R-:W-:Y:S02]  /*82d0*/  VIADD R12, R12, 0x1 ;  /* 0x000000010c0c7836 */ /* 0x000fe40000000000 */
[----:B------:R-:W0:Y:S03]  /*82e0*/  SYNCS.PHASECHK.TRANS64.TRYWAIT P0, [R7+URZ], R2 ;  /* 0x00000002070075a7 */ /* 0x000e26000800017f */
[----:B------:R-:W-:-:S04]  /*82f0*/  ISETP.NE.AND P1, PT, R12, 0x5, PT ;  /* 0x000000050c00780c */ /* 0x000fc80003f25270 */
[----:B------:R-:W-:Y:S02]  /*8300*/  SEL R5, RZ, 0x1, P1 ;  /* 0x00000001ff057807 */ /* 0x000fe40000800000 */
[----:B------:R-:W-:Y:S02]  /*8310*/  SEL R12, R12, RZ, P1 ;  /* 0x000000ff0c0c7207 */ /* 0x000fe40000800000 */
[----:B------:R-:W-:-:S03]  /*8320*/  LOP3.LUT R5, R0, R5, RZ, 0x3c, !PT ;  /* 0x0000000500057212 */ /* 0x000fc600078e3cff */
[----:B------:R-:W-:Y:S01]  /*8330*/  IMAD R9, R12, 0x8, R3 ;  /* 0x000000080c097824 */ /* 0x000fe200078e0203 */
[----:B------:R-:W-:Y:S01]  /*8340*/  SHF.L.U32 R4, R5, 0x1f, RZ ;  /* 0x0000001f05047819 */ /* 0x000fe200000006ff */
[----:B0-----:R-:W-:Y:S06]  /*8350*/  @!P0 BRA `(.L_x_247) ;  /* 0x0000000400008947 */ /* 0x001fec0003800000 */
.L_x_259:
[----:B------:R-:W1:Y:S01]  /*8360*/  SYNCS.PHASECHK.TRANS64.TRYWAIT P0, [R9+URZ], R4 ;  /* 0x00000004090075a7 */ /* 0x000e62000800017f */
[----:B------:R-:W-:-:S05]  /*8370*/  VIADD R0, R12, 0x1 ;  /* 0x000000010c007836 */ /* 0x000fca0000000000 */
[----:B------:R-:W-:-:S04]  /*8380*/  ISETP.NE.AND P1, PT, R0, 0x5, PT ;  /* 0x000000050000780c */ /* 0x000fc80003f25270 */
[----:B0-----:R-:W-:Y:S02]  /*8390*/  SEL R2, RZ, 0x1, P1 ;  /* 0x00000001ff027807 */ /* 0x001fe40000800000 */
[----:B------:R-:W-:Y:S02]  /*83a0*/  SEL R0, R0, RZ, P1 ;  /* 0x000000ff00007207 */ /* 0x000fe40000800000 */
[----:B------:R-:W-:-:S03]  /*83b0*/  LOP3.LUT R7, R5, R2, RZ, 0x3c, !PT ;  /* 0x0000000205077212 */ /* 0x000fc600078e3cff */
[----:B------:R-:W-:Y:S01]  /*83c0*/  IMAD R6, R0, 0x8, R3 ;  /* 0x0000000800067824 */ /* 0x000fe200078e0203 */
[----:B------:R-:W-:Y:S01]  /*83d0*/  SHF.L.U32 R5, R7, 0x1f, RZ ;  /* 0x0000001f07057819 */ /* 0x000fe200000006ff */
[----:B-1----:R-:W-:Y:S06]  /*83e0*/  @!P0 BRA `(.L_x_248) ;  /* 0x0000000000f08947 */ /* 0x002fec0003800000 */
.L_x_260:
[----:B------:R-:W1:Y:S01]  /*83f0*/  SYNCS.PHASECHK.TRANS64.TRYWAIT P0, [R6+URZ], R5 ;  /* 0x00000005060075a7 */ /* 0x000e62000800017f */
[----:B------:R-:W-:-:S05]  /*8400*/  VIADD R0, R0, 0x1 ;  /* 0x0000000100007836 */ /* 0x000fca0000000000 */
[----:B------:R-:W-:-:S04]  /*8410*/  ISETP.NE.AND P1, PT, R0, 0x5, PT ;  /* 0x000000050000780c */ /* 0x000fc80003f25270 */
[----:B------:R-:W-:Y:S02]  /*8420*/  SEL R2, RZ, 0x1, P1 ;  /* 0x00000001ff027807 */ /* 0x000fe40000800000 */
[----:B------:R-:W-:Y:S02]  /*8430*/  SEL R0, R0, RZ, P1 ;  /* 0x000000ff00007207 */ /* 0x000fe40000800000 */
[----:B------:R-:W-:-:S03]  /*8440*/  LOP3.LUT R7, R7, R2, RZ, 0x3c, !PT ;  /* 0x0000000207077212 */ /* 0x000fc600078e3cff */
[----:B0-----:R-:W-:Y:S01]  /*8450*/  IMAD R9, R0, 0x8, R3 ;  /* 0x0000000800097824 */ /* 0x001fe200078e0203 */
[----:B------:R-:W-:Y:S01]  /*8460*/  SHF.L.U32 R4, R7, 0x1f, RZ ;  /* 0x0000001f07047819 */ /* 0x000fe200000006ff */
[----:B-1----:R-:W-:Y:S06]  /*8470*/  @!P0 BRA `(.L_x_249) ;  /* 0x0000000000e08947 */ /* 0x002fec0003800000 */
.L_x_261:
[----:B------:R-:W1:Y:S01]  /*8480*/  SYNCS.PHASECHK.TRANS64.TRYWAIT P0, [R9+URZ], R4 ;  /* 0x00000004090075a7 */ /* 0x000e62000800017f */
[----:B------:R-:W-:-:S05]  /*8490*/  VIADD R0, R0, 0x1 ;  /* 0x0000000100007836 */ /* 0x000fca0000000000 */
[----:B------:R-:W-:-:S04]  /*84a0*/  ISETP.NE.AND P1, PT, R0, 0x5, PT ;  /* 0x000000050000780c */ /* 0x000fc80003f25270 */
[----:B------:R-:W-:Y:S02]  /*84b0*/  SEL R2, RZ, 0x1, P1 ;  /* 0x00000001ff027807 */ /* 0x000fe40000800000 */
[----:B------:R-:W-:Y:S02]  /*84c0*/  SEL R0, R0, RZ, P1 ;  /* 0x000000ff00007207 */ /* 0x000fe40000800000 */
[----:B------:R-:W-:Y:S01]  /*84d0*/  LOP3.LUT R2, R7, R2, RZ, 0x3c, !PT ;  /* 0x0000000207027212 */ /* 0x000fe200078e3cff */
[----:B-1----:R-:W-:Y:S06]  /*84e0*/  @!P0 BRA `(.L_x_250) ;  /* 0x0000000000d88947 */ /* 0x002fec0003800000 */
.L_x_262:
[----:B------:R-:W-:Y:S01]  /*84f0*/  IMAD R3, R0, 0x8, R3 ;  /* 0x0000000800037824 */ /* 0x000fe200078e0203 */
[----:B------:R-:W-:-:S07]  /*8500*/  SHF.L.U32 R0, R2, 0x1f, RZ ;  /* 0x0000001f02007819 */ /* 0x000fce00000006ff */
.L_x_251:
[----:B--2---:R2:W3:Y:S02]  /*8510*/  SYNCS.PHASECHK.TRANS64.TRYWAIT P0, [R3+URZ], R0 ;  /* 0x00000000030075a7 */ /* 0x0044e4000800017f */
[----:B---3--:R-:W-:Y:S05]  /*8520*/  @!P0 NANOSLEEP.SYNCS 0x989680 ;  /* 0x009896800000895d */ /* 0x008fea0003900000 */
[----:B------:R-:W3:Y:S02]  /*8530*/  @!P0 SYNCS.PHASECHK.TRANS64 P0, [R3+URZ], R0 ;  /* 0x00000000030085a7 */ /* 0x000ee4000800007f */
[----:B---3--:R-:W-:Y:S05]  /*8540*/  @!P0 BRA `(.L_x_251) ;  /* 0xfffffffc00f08947 */ /* 0x008fea000383ffff */
.L_x_245:
[----:B------:R-:W-:Y:S05]  /*8550*/  BSYNC B0 ;  /* 0x0000000000007941 */ /* 0x000fea0003800000 */
.L_x_244:
[----:B------:R-:W-:Y:S05]  /*8560*/  EXIT ;  /* 0x000000000000794d */ /* 0x000fea0003800000 */
.L_x_17:
[----:B-1----:R1:W2:Y:S02]  /*8570*/  SYNCS.PHASECHK.TRANS64.TRYWAIT P1, [R3+URZ], R0 ;  /* 0x00000000030075a7 */ /* 0x0022a4000802017f */
[----:B--2---:R-:W-:Y:S05]  /*8580*/  @!P1 NANOSLEEP.SYNCS 0x989680 ;  /* 0x009896800000995d */ /* 0x004fea0003900000 */
[----:B------:R-:W2:Y:S02]  /*8590*/  @!P1 SYNCS.PHASECHK.TRANS64 P1, [R3+URZ], R0 ;  /* 0x00000000030095a7 */ /* 0x000ea4000802007f */
[----:B--2---:R-:W-:Y:S05]  /*85a0*/  @!P1 BRA `(.L_x_17) ;  /* 0xfffffffc00f09947 */ /* 0x004fea000383ffff */
[----:B------:R-:W-:Y:S05]  /*85b0*/  BRA `(.L_x_16) ;  /* 0xffffff8c00c47947 */ /* 0x000fea000383ffff */
.L_x_22:
[----:B-1----:R1:W2:Y:S02]  /*85c0*/  SYNCS.PHASECHK.TRANS64.TRYWAIT P1, [R5+URZ], R4 ;  /* 0x00000004050075a7 */ /* 0x0022a4000802017f */
[----:B--2---:R-:W-:Y:S05]  /*85d0*/  @!P1 NANOSLEEP.SYNCS 0x989680 ;  /* 0x009896800000995d */ /* 0x004fea0003900000 */
[----:B------:R-:W2:Y:S02]  /*85e0*/  @!P1 SYNCS.PHASECHK.TRANS64 P1, [R5+URZ], R4 ;  /* 0x00000004050095a7 */ /* 0x000ea4000802007f */
[----:B--2---:R-:W-:Y:S05]  /*85f0*/  @!P1 BRA `(.L_x_22) ;  /* 0xfffffffc00f09947 */ /* 0x004fea000383ffff */
[----:B------:R-:W-:Y:S05]  /*8600*/  BRA `(.L_x_21) ;  /* 0xffffff9000a07947 */ /* 0x000fea000383ffff */
.L_x_231:
[----:B------:R-:W-:Y:S01]  /*8610*/  BSSY B1, `(.L_x_252) ;  /* 0x0000006000017945 */ /* 0x000fe20003800000 */
[----:B------:R-:W-:-:S07]  /*8620*/  IMAD.MOV.U32 R15, RZ, RZ, -0x1 ;  /* 0xffffffffff0f7424 */ /* 0x000fce00078e00ff */
[----:B------:R-:W-:Y:S05]  /*8630*/  WARPSYNC.COLLECTIVE R15, `(.L_x_253) ;  /* 0x000000000f0c7348 */ /* 0x000fea0003c00000 */
[----:B------:R-:W-:Y:S02]  /*8640*/  ELECT P6, UR62, PT ;  /* 0x00000000003e782f */ /* 0x000fe400038c0000 */
[----:B------:R-:W-:Y:S01]  /*8650*/  MOV R14, UR62 ;  /* 0x0000003e000e7c02 */ /* 0x000fe20008000f00 */
[----:B------:R-:W-:Y:S10]  /*8660*/  ENDCOLLECTIVE ;  /* 0x000000000000791b */ /* 0x000ff40003800000 */
.L_x_253:
[----:B------:R-:W-:Y:S05]  /*8670*/  BSYNC B1 ;  /* 0x0000000000017941 */ /* 0x000fea0003800000 */
.L_x_252:
[----:B------:R-:W-:Y:S05]  /*8680*/  BRA `(.L_x_254) ;  /* 0xfffffff000287947 */ /* 0x000fea000383ffff */
.L_x_234:
[----:B0-----:R0:W1:Y:S02]  /*8690*/  SYNCS.PHASECHK.TRANS64.TRYWAIT P1, [R14+URZ+0x28], R7 ;  /* 0x000028070e0075a7 */ /* 0x001064000802017f */
[----:B-1----:R-:W-:Y:S05]  /*86a0*/  @!P1 NANOSLEEP.SYNCS 0x989680 ;  /* 0x009896800000995d */ /* 0x002fea0003900000 */
[----:B------:R-:W1:Y:S02]  /*86b0*/  @!P1 SYNCS.PHASECHK.TRANS64 P1, [R14+URZ+0x28], R7 ;  /* 0x000028070e0095a7 */ /* 0x000e64000802007f */
[----:B-1----:R-:W-:Y:S05]  /*86c0*/  @!P1 BRA `(.L_x_234) ;  /* 0xfffffffc00f09947 */ /* 0x002fea000383ffff */
[----:B------:R-:W-:Y:S05]  /*86d0*/  BRA `(.L_x_255) ;  /* 0xfffffff0005c7947 */ /* 0x000fea000383ffff */
.L_x_243:
[----:B------:R-:W-:Y:S01]  /*86e0*/  BSSY B0, `(.L_x_256) ;  /* 0x0000006000007945 */ /* 0x000fe20003800000 */
[----:B------:R-:W-:-:S07]  /*86f0*/  IMAD.MOV.U32 R15, RZ, RZ, -0x1 ;  /* 0xffffffffff0f7424 */ /* 0x000fce00078e00ff */
[----:B------:R-:W-:Y:S05]  /*8700*/  WARPSYNC.COLLECTIVE R15, `(.L_x_257) ;  /* 0x000000000f0c7348 */ /* 0x000fea0003c00000 */
[----:B------:R-:W-:Y:S02]  /*8710*/  ELECT P6, UR62, PT ;  /* 0x00000000003e782f */ /* 0x000fe400038c0000 */
[----:B------:R-:W-:Y:S01]  /*8720*/  MOV R14, UR62 ;  /* 0x0000003e000e7c02 */ /* 0x000fe20008000f00 */
[----:B------:R-:W-:Y:S10]  /*8730*/  ENDCOLLECTIVE ;  /* 0x000000000000791b */ /* 0x000ff40003800000 */
.L_x_257:
[----:B------:R-:W-:Y:S05]  /*8740*/  BSYNC B0 ;  /* 0x0000000000007941 */ /* 0x000fea0003800000 */
.L_x_256:
[----:B------:R-:W-:Y:S05]  /*8750*/  BRA `(.L_x_258) ;  /* 0xfffffff800ac7947 */ /* 0x000fea000383ffff */
.L_x_247:
[----:B0-----:R0:W1:Y:S02]  /*8760*/  SYNCS.PHASECHK.TRANS64.TRYWAIT P0, [R7+URZ], R2 ;  /* 0x00000002070075a7 */ /* 0x001064000800017f */
[----:B-1----:R-:W-:Y:S05]  /*8770*/  @!P0 NANOSLEEP.SYNCS 0x989680 ;  /* 0x009896800000895d */ /* 0x002fea0003900000 */
[----:B------:R-:W1:Y:S02]  /*8780*/  @!P0 SYNCS.PHASECHK.TRANS64 P0, [R7+URZ], R2 ;  /* 0x00000002070085a7 */ /* 0x000e64000800007f */
[----:B-1----:R-:W-:Y:S05]  /*8790*/  @!P0 BRA `(.L_x_247) ;  /* 0xfffffffc00f08947 */ /* 0x002fea000383ffff */
[----:B------:R-:W-:Y:S05]  /*87a0*/  BRA `(.L_x_259) ;  /* 0xfffffff800ec7947 */ /* 0x000fea000383ffff */
.L_x_248:
[----:B0-----:R0:W1:Y:S02]  /*87b0*/  SYNCS.PHASECHK.TRANS64.TRYWAIT P0, [R9+URZ], R4 ;  /* 0x00000004090075a7 */ /* 0x001064000800017f */
[----:B-1----:R-:W-:Y:S05]  /*87c0*/  @!P0 NANOSLEEP.SYNCS 0x989680 ;  /* 0x009896800000895d */ /* 0x002fea0003900000 */
[----:B------:R-:W1:Y:S02]  /*87d0*/  @!P0 SYNCS.PHASECHK.TRANS64 P0, [R9+URZ], R4 ;  /* 0x00000004090085a7 */ /* 0x000e64000800007f */
[----:B-1----:R-:W-:Y:S05]  /*87e0*/  @!P0 BRA `(.L_x_248) ;  /* 0xfffffffc00f08947 */ /* 0x002fea000383ffff */
[----:B------:R-:W-:Y:S05]  /*87f0*/  BRA `(.L_x_260) ;  /* 0xfffffff800fc7947 */ /* 0x000fea000383ffff */
.L_x_249:
[----:B0-----:R0:W1:Y:S02]  /*8800*/  SYNCS.PHASECHK.TRANS64.TRYWAIT P0, [R6+URZ], R5 ;  /* 0x00000005060075a7 */ /* 0x001064000800017f */
[----:B-1----:R-:W-:Y:S05]  /*8810*/  @!P0 NANOSLEEP.SYNCS 0x989680 ;  /* 0x009896800000895d */ /* 0x002fea0003900000 */
[----:B------:R-:W1:Y:S02]  /*8820*/  @!P0 SYNCS.PHASECHK.TRANS64 P0, [R6+URZ], R5 ;  /* 0x00000005060085a7 */ /* 0x000e64000800007f */
[----:B-1----:R-:W-:Y:S05]  /*8830*/  @!P0 BRA `(.L_x_249) ;  /* 0xfffffffc00f08947 */ /* 0x002fea000383ffff */
[----:B------:R-:W-:Y:S05]  /*8840*/  BRA `(.L_x_261) ;  /* 0xfffffffc000c7947 */ /* 0x000fea000383ffff */
.L_x_250:
[----:B-1----:R1:W2:Y:S02]  /*8850*/  SYNCS.PHASECHK.TRANS64.TRYWAIT P0, [R9+URZ], R4 ;  /* 0x00000004090075a7 */ /* 0x0022a4000800017f */
[----:B--2---:R-:W-:Y:S05]  /*8860*/  @!P0 NANOSLEEP.SYNCS 0x989680 ;  /* 0x009896800000895d */ /* 0x004fea0003900000 */
[----:B------:R-:W2:Y:S02]  /*8870*/  @!P0 SYNCS.PHASECHK.TRANS64 P0, [R9+URZ], R4 ;  /* 0x00000004090085a7 */ /* 0x000ea4000800007f */
[----:B--2---:R-:W-:Y:S05]  /*8880*/  @!P0 BRA `(.L_x_250) ;  /* 0xfffffffc00f08947 */ /* 0x004fea000383ffff */
[----:B------:R-:W-:Y:S05]  /*8890*/  BRA `(.L_x_262) ;  /* 0xfffffffc00147947 */ /* 0x000fea000383ffff */
.L_x_263:
[----:B------:R-:W-:-:S00]  /*88a0*/  BRA `(.L_x_263) ;  /* 0xfffffffc00fc7947 */ /* 0x000fc0000383ffff */
[----:B------:R-:W-:-:S00]  /*88b0*/  NOP ;  /* 0x0000000000007918 */ /* 0x000fc00000000000 */
        /* <DEDUP_REMOVED lines=12> */
.L_x_264:


//--------------------- .nv.global.init           --------------------------
	.section	.nv.global.init,"aw",@progbits
.nv.global.init:
	.type		$str$22,@object
	.size		$str$22,($str$23 - $str$22)
$str$22:
        /*0000*/ 	.byte	0x6b, 0x5f, 0x74, 0x69, 0x6c, 0x65, 0x5f, 0x63, 0x6f, 0x75, 0x6e, 0x74, 0x20, 0x3e, 0x3d, 0x20
        /*0010*/ 	.byte	0x31, 0x00
	.type		$str$23,@object
	.size		$str$23,(__unnamed_1 - $str$23)
$str$23:
        /*0012*/ 	.byte	0x2f, 0x74, 0x6d, 0x70, 0x2f, 0x63, 0x75, 0x74, 0x6c, 0x61, 0x73, 0x73, 0x5f, 0x73, 0x77, 0x65
        /*0022*/ 	.byte	0x65, 0x70, 0x5f, 0x73, 0x72, 0x63, 0x2f, 0x69, 0x6e, 0x63, 0x6c, 0x75, 0x64, 0x65, 0x2f, 0x63
        /*0032*/ 	.byte	0x75, 0x74, 0x6c, 0x61, 0x73, 0x73, 0x2f, 0x67, 0x65, 0x6d, 0x6d, 0x2f, 0x63, 0x6f, 0x6c, 0x6c
        /*0042*/ 	.byte	0x65, 0x63, 0x74, 0x69, 0x76, 0x65, 0x2f, 0x73, 0x6d, 0x39, 0x30, 0x5f, 0x6d, 0x6d, 0x61, 0x5f
        /*0052*/ 	.byte	0x74, 0x6d, 0x61, 0x5f, 0x67, 0x6d, 0x6d, 0x61, 0x5f, 0x73, 0x73, 0x5f, 0x77, 0x61, 0x72, 0x70
        /*0062*/ 	.byte	0x73, 0x70, 0x65, 0x63, 0x69, 0x61, 0x6c, 0x69, 0x7a, 0x65, 0x64, 0x2e, 0x68, 0x70, 0x70, 0x00
	.type		__unnamed_1,@object
	.size		__unnamed_1,(.L_0 - __unnamed_1)
__unnamed_1:
        /*0072*/ 	.byte	0x76, 0x6f, 0x69, 0x64, 0x20, 0x63, 0x75, 0x74, 0x6c, 0x61, 0x73, 0x73, 0x3a, 0x3a, 0x67, 0x65
        /* <DEDUP_REMOVED lines=172> */
        /*0b42*/ 	.byte	0x74, 0x79, 0x5d, 0x00
.L_0:


//--------------------- .nv.shared._ZN7cutlass13device_kernelINS_4gemm6kernel13GemmUniversalIN4cute5tupleIJiiiiEEENS1_10collective13CollectiveMmaINS1_34MainloopSm90TmaGmmaWarpSpecializedILi5ENS5_IJNS4_1CILi1EEESB_SB_EEENS1_35KernelTmaWarpSpecializedCooperativeEEENS5_IJNSA_ILi128EEENSA_ILi192EEESF_EEEaNS5_IJlSB_lEEEaSI_NS4_8TiledMMAINS4_8MMA_AtomIJNS4_4SM904GMMA27MMA_64x192x32_S32S8S8_SS_TNEEEENS4_6LayoutINS5_IJNSA_ILi2EEESB_SB_EEENS5_IJSB_NSA_ILi0EEESS_EEEEENS5_IJNS4_10UnderscoreESV_SV_EEEEENS4_13SM90_TMA_LOADENS4_14ComposedLayoutINS4_7SwizzleILi3ELi4ELi3EEENS4_18smem_ptr_flag_bitsILi8EEENSP_INS5_IJNSA_ILi8EEESF_EEENS5_IJSF_SB_EEEEEEEvNS4_8identityESY_S18_vS19_EENS_8epilogue10collective6detail29Sm90TmaWarpSpecializedAdapterINS1C_15DefaultEpilogueIaSI_SI_NS1B_6thread17LinearCombinationIaLi1EiiLNS1G_9ScaleType4KindE0ELNS_15FloatRoundStyleE2EaEENS1_15EpilogueDefaultEEEEEvvEEEEvNT_6ParamsE --------------------------
	.section	.nv.shared._ZN7cutlass13device_kernelINS_4gemm6kernel13GemmUniversalIN4cute5tupleIJiiiiEEENS1_10collective13CollectiveMmaINS1_34MainloopSm90TmaGmmaWarpSpecializedILi5ENS5_IJNS4_1CILi1EEESB_SB_EEENS1_35KernelTmaWarpSpecializedCooperativeEEENS5_IJNSA_ILi128EEENSA_ILi192EEESF_EEEaNS5_IJlSB_lEEEaSI_NS4_8TiledMMAINS4_8MMA_AtomIJNS4_4SM904GMMA27MMA_64x192x32_S32S8S8_SS_TNEEEENS4_6LayoutINS5_IJNSA_ILi2EEESB_SB_EEENS5_IJSB_NSA_ILi0EEESS_EEEEENS5_IJNS4_10UnderscoreESV_SV_EEEEENS4_13SM90_TMA_LOADENS4_14ComposedLayoutINS4_7SwizzleILi3ELi4ELi3EEENS4_18smem_ptr_flag_bitsILi8EEENSP_INS5_IJNSA_ILi8EEESF_EEENS5_IJSF_SB_EEEEEEEvNS4_8identityESY_S18_vS19_EENS_8epilogue10collective6detail29Sm90TmaWarpSpecializedAdapterINS1C_15DefaultEpilogueIaSI_SI_NS1B_6thread17LinearCombinationIaLi1EiiLNS1G_9ScaleType4KindE0ELNS_15FloatRoundStyleE2EaEENS1_15EpilogueDefaultEEEEEvvEEEEvNT_6ParamsE,"aw",@nobits
	.sectionflags	@""
	.align	16
	.zero		1024


//--------------------- .nv.shared.reserved.0     --------------------------
	.section	.nv.shared.reserved.0,"aw",@nobits
	.weak		__nv_reservedSMEM_offset_0_alias
	.size		__nv_reservedSMEM_offset_0_alias, 0, 0
	.other		__nv_reservedSMEM_offset_0_alias,@"STO_CUDA_RESERVED_SHARED STV_DEFAULT"
__nv_reservedSMEM_offset_0_alias:
	.zero		0


//--------------------- .nv.global                --------------------------
	.section	.nv.global,"aw",@nobits
.nv.global:
	.type		_ZN40_INTERNAL_7ce9887c_4_k_cu_a9c38a5f_150884cute1_E,@object
	.size		_ZN40_INTERNAL_7ce9887c_4_k_cu_a9c38a5f_150884cute1_E,(_ZN40_INTERNAL_7ce9887c_4_k_cu_a9c38a5f_150884cuda3std3__45__cpo6cbeginE - _ZN40_INTERNAL_7ce9887c_4_k_cu_a9c38a5f_150884cute1_E)
_ZN40_INTERNAL_7ce9887c_4_k_cu_a9c38a5f_150884cute1_E:
	.zero		1
	.type		_ZN40_INTERNAL_7ce9887c_4_k_cu_a9c38a5f_150884cuda3std3__45__cpo6cbeginE,@object
	.size		_ZN40_INTERNAL_7ce9887c_4_k_cu_a9c38a5f_150884cuda3std3__45__cpo6cbeginE,(_ZN40_INTERNAL_7ce9887c_4_k_cu_a9c38a5f_150884cuda3std3__48in_placeE - _ZN40_INTERNAL_7ce9887c_4_k_cu_a9c38a5f_150884cuda3std3__45__cpo6cbeginE)
_ZN40_INTERNAL_7ce9887c_4_k_cu_a9c38a5f_150884cuda3std3__45__cpo6cbeginE:
	.zero		1
	.type		_ZN40_INTERNAL_7ce9887c_4_k_cu_a9c38a5f_150884cuda3std3__48in_placeE,@object
	.size		_ZN40_INTERNAL_7ce9887c_4_k_cu_a9c38a5f_150884cuda3std3__48in_placeE,(_ZN40_INTERNAL_7ce9887c_4_k_cu_a9c38a5f_150884cuda3std6ranges3__45__cpo9iter_moveE - _ZN40_INTERNAL_7ce9887c_4_k_cu_a9c38a5f_150884cuda3std3__48in_placeE)
_ZN40_INTERNAL_7ce9887c_4_k_cu_a9c38a5f_150884cuda3std3__48in_placeE:
	.zero		1
	.type		_ZN40_INTERNAL_7ce9887c_4_k_cu_a9c38a5f_150884cuda3std6ranges3__45__cpo9iter_moveE,@object
	.size		_ZN40_INTERNAL_7ce9887c_4_k_cu_a9c38a5f_150884cuda3std6ranges3__45__cpo9iter_moveE,(_ZN40_INTERNAL_7ce9887c_4_k_cu_a9c38a5f_150884cuda3std3__45__cpo5beginE - _ZN40_INTERNAL_7ce9887c_4_k_cu_a9c38a5f_150884cuda3std6ranges3__45__cpo9iter_moveE)
_ZN40_INTERNAL_7ce9887c_4_k_cu_a9c38a5f_150884cuda3std6ranges3__45__cpo9iter_moveE:
	.zero		1
	.type		_ZN40_INTERNAL_7ce9887c_4_k_cu_a9c38a5f_150884cuda3std3__45__cpo5beginE,@object
	.size		_ZN40_INTERNAL_7ce9887c_4_k_cu_a9c38a5f_150884cuda3std3__45__cpo5beginE,(_ZN40_INTERNAL_7ce9887c_4_k_cu_a9c38a5f_150884cuda3std3__442_GLOBAL__N__7ce9887c_4_k_cu_a9c38a5f_150886ignoreE - _ZN40_INTERNAL_7ce9887c_4_k_cu_a9c38a5f_150884cuda3std3__45__cpo5beginE)
_ZN40_INTERNAL_7ce9887c_4_k_cu_a9c38a5f_150884cuda3std3__45__cpo5beginE:
	.zero		1
	.type		_ZN40_INTERNAL_7ce9887c_4_k_cu_a9c38a5f_150884cuda3std3__442_GLOBAL__N__7ce9887c_4_k_cu_a9c38a5f_150886ignoreE,@object
	.size		_ZN40_INTERNAL_7ce9887c_4_k_cu_a9c38a5f_150884cuda3std3__442_GLOBAL__N__7ce9887c_4_k_cu_a9c38a5f_150886ignoreE,(_ZN40_INTERNAL_7ce9887c_4_k_cu_a9c38a5f_150884cute7productE - _ZN40_INTERNAL_7ce9887c_4_k_cu_a9c38a5f_150884cuda3std3__442_GLOBAL__N__7ce9887c_4_k_cu_a9c38a5f_150886ignoreE)
_ZN40_INTERNAL_7ce9887c_4_k_cu_a9c38a5f_150884cuda3std3__442_GLOBAL__N__7ce9887c_4_k_cu_a9c38a5f_150886ignoreE:
	.zero		1
	.type		_ZN40_INTERNAL_7ce9887c_4_k_cu_a9c38a5f_150884cute7productE,@object
	.size		_ZN40_INTERNAL_7ce9887c_4_k_cu_a9c38a5f_150884cute7productE,(_ZN40_INTERNAL_7ce9887c_4_k_cu_a9c38a5f_150884cuda3std3__45__cpo3endE - _ZN40_INTERNAL_7ce9887c_4_k_cu_a9c38a5f_150884cute7productE)
_ZN40_INTERNAL_7ce9887c_4_k_cu_a9c38a5f_150884cute7productE:
	.zero		1
	.type		_ZN40_INTERNAL_7ce9887c_4_k_cu_a9c38a5f_150884cuda3std3__45__cpo3endE,@object
	.size		_ZN40_INTERNAL_7ce9887c_4_k_cu_a9c38a5f_150884cuda3std3__45__cpo3endE,(_ZN40_INTERNAL_7ce9887c_4_k_cu_a9c38a5f_150884cuda3std3__419piecewise_constructE - _ZN40_INTERNAL_7ce9887c_4_k_cu_a9c38a5f_150884cuda3std3__45__cpo3endE)
_ZN40_INTERNAL_7ce9887c_4_k_cu_a9c38a5f_150884cuda3std3__45__cpo3endE:
	.zero		1
	.type		_ZN40_INTERNAL_7ce9887c_4_k_cu_a9c38a5f_150884cuda3std3__419piecewise_constructE,@object
	.size		_ZN40_INTERNAL_7ce9887c_4_k_cu_a9c38a5f_150884cuda3std3__419piecewise_constructE,(_ZN40_INTERNAL_7ce9887c_4_k_cu_a9c38a5f_150884cuda3std3__45__cpo4cendE - _ZN40_INTERNAL_7ce9887c_4_k_cu_a9c38a5f_150884cuda3std3__419piecewise_constructE)
_ZN40_INTERNAL_7ce9887c_4_k_cu_a9c38a5f_150884cuda3std3__419piecewise_constructE:
	.zero		1
	.type		_ZN40_INTERNAL_7ce9887c_4_k_cu_a9c38a5f_150884cuda3std3__45__cpo4cendE,@object
	.size		_ZN40_INTERNAL_7ce9887c_4_k_cu_a9c38a5f_150884cuda3std3__45__cpo4cendE,(_ZN40_INTERNAL_7ce9887c_4_k_cu_a9c38a5f_150884cuda3std6ranges3__45__cpo4swapE - _ZN40_INTERNAL_7ce9887c_4_k_cu_a9c38a5f_150884cuda3std3__45__cpo4cendE)
_ZN40_INTERNAL_7ce9887c_4_k_cu_a9c38a5f_150884cuda3std3__45__cpo4cendE:
	.zero		1
	.type		_ZN40_INTERNAL_7ce9887c_4_k_cu_a9c38a5f_150884cuda3std6ranges3__45__cpo4swapE,@object
	.size		_ZN40_INTERNAL_7ce9887c_4_k_cu_a9c38a5f_150884cuda3std6ranges3__45__cpo4swapE,(.L_8 - _ZN40_INTERNAL_7ce9887c_4_k_cu_a9c38a5f_150884cuda3std6ranges3__45__cpo4swapE)
_ZN40_INTERNAL_7ce9887c_4_k_cu_a9c38a5f_150884cuda3std6ranges3__45__cpo4swapE:
	.zero		1
.L_8:


//--------------------- .nv.constant0._ZN7cutlass13device_kernelINS_4gemm6kernel13GemmUniversalIN4cute5tupleIJiiiiEEENS1_10collective13CollectiveMmaINS1_34MainloopSm90TmaGmmaWarpSpecializedILi5ENS5_IJNS4_1CILi1EEESB_SB_EEENS1_35KernelTmaWarpSpecializedCooperativeEEENS5_IJNSA_ILi128EEENSA_ILi192EEESF_EEEaNS5_IJlSB_lEEEaSI_NS4_8TiledMMAINS4_8MMA_AtomIJNS4_4SM904GMMA27MMA_64x192x32_S32S8S8_SS_TNEEEENS4_6LayoutINS5_IJNSA_ILi2EEESB_SB_EEENS5_IJSB_NSA_ILi0EEESS_EEEEENS5_IJNS4_10UnderscoreESV_SV_EEEEENS4_13SM90_TMA_LOADENS4_14ComposedLayoutINS4_7SwizzleILi3ELi4ELi3EEENS4_18smem_ptr_flag_bitsILi8EEENSP_INS5_IJNSA_ILi8EEESF_EEENS5_IJSF_SB_EEEEEEEvNS4_8identityESY_S18_vS19_EENS_8epilogue10collective6detail29Sm90TmaWarpSpecializedAdapterINS1C_15DefaultEpilogueIaSI_SI_NS1B_6thread17LinearCombinationIaLi1EiiLNS1G_9ScaleType4KindE0ELNS_15FloatRoundStyleE2EaEENS1_15EpilogueDefaultEEEEEvvEEEEvNT_6ParamsE --------------------------
	.section	.nv.constant0._ZN7cutlass13device_kernelINS_4gemm6kernel13GemmUniversalIN4cute5tupleIJiiiiEEENS1_10collective13CollectiveMmaINS1_34MainloopSm90TmaGmmaWarpSpecializedILi5ENS5_IJNS4_1CILi1EEESB_SB_EEENS1_35KernelTmaWarpSpecializedCooperativeEEENS5_IJNSA_ILi128EEENSA_ILi192EEESF_EEEaNS5_IJlSB_lEEEaSI_NS4_8TiledMMAINS4_8MMA_AtomIJNS4_4SM904GMMA27MMA_64x192x32_S32S8S8_SS_TNEEEENS4_6LayoutINS5_IJNSA_ILi2EEESB_SB_EEENS5_IJSB_NSA_ILi0EEESS_EEEEENS5_IJNS4_10UnderscoreESV_SV_EEEEENS4_13SM90_TMA_LOADENS4_14ComposedLayoutINS4_7SwizzleILi3ELi4ELi3EEENS4_18smem_ptr_flag_bitsILi8EEENSP_INS5_IJNSA_ILi8EEESF_EEENS5_IJSF_SB_EEEEEEEvNS4_8identityESY_S18_vS19_EENS_8epilogue10collective6detail29Sm90TmaWarpSpecializedAdapterINS1C_15DefaultEpilogueIaSI_SI_NS1B_6thread17LinearCombinationIaLi1EiiLNS1G_9ScaleType4KindE0ELNS_15FloatRoundStyleE2EaEENS1_15EpilogueDefaultEEEEEvvEEEEvNT_6ParamsE,"a",@progbits
	.sectionflags	@""
	.align	4
.nv.constant0._ZN7cutlass13device_kernelINS_4gemm6kernel13GemmUniversalIN4cute5tupleIJiiiiEEENS1_10collective13CollectiveMmaINS1_34MainloopSm90TmaGmmaWarpSpecializedILi5ENS5_IJNS4_1CILi1EEESB_SB_EEENS1_35KernelTmaWarpSpecializedCooperativeEEENS5_IJNSA_ILi128EEENSA_ILi192EEESF_EEEaNS5_IJlSB_lEEEaSI_NS4_8TiledMMAINS4_8MMA_AtomIJNS4_4SM904GMMA27MMA_64x192x32_S32S8S8_SS_TNEEEENS4_6LayoutINS5_IJNSA_ILi2EEESB_SB_EEENS5_IJSB_NSA_ILi0EEESS_EEEEENS5_IJNS4_10UnderscoreESV_SV_EEEEENS4_13SM90_TMA_LOADENS4_14ComposedLayoutINS4_7SwizzleILi3ELi4ELi3EEENS4_18smem_ptr_flag_bitsILi8EEENSP_INS5_IJNSA_ILi8EEESF_EEENS5_IJSF_SB_EEEEEEEvNS4_8identityESY_S18_vS19_EENS_8epilogue10collective6detail29Sm90TmaWarpSpecializedAdapterINS1C_15DefaultEpilogueIaSI_SI_NS1B_6thread17LinearCombinationIaLi1EiiLNS1G_9ScaleType4KindE0ELNS_15FloatRoundStyleE2EaEENS1_15EpilogueDefaultEEEEEvvEEEEvNT_6ParamsE:
	.zero		1664


//--------------------- SYMBOLS --------------------------

	.type		.nv.reservedSmem.offset0,@object
	.size		.nv.reservedSmem.offset0,0x4
	.type		__assertfail,@function
